	.headerflags	@"EF_CUDA_TEXMODE_UNIFIED EF_CUDA_64BIT_ADDRESS EF_CUDA_SM89 EF_CUDA_VIRTUAL_SM(EF_CUDA_SM89)"
	.elftype	@"ET_EXEC"


//--------------------- .nv.info                  --------------------------
	.section	.nv.info,"",@"SHT_CUDA_INFO"
	.align	4


	//----- nvinfo : EIATTR_REGCOUNT
	.align		4
        /*0000*/ 	.byte	0x04, 0x2f
        /*0002*/ 	.short	(.L_1 - .L_0)
	.align		4
.L_0:
        /*0004*/ 	.word	index@(triton__0d1d2d3d456de7)
        /*0008*/ 	.word	0x0000003c


	//----- nvinfo : EIATTR_MAX_STACK_SIZE
	.align		4
.L_1:
        /*000c*/ 	.byte	0x04, 0x23
        /*000e*/ 	.short	(.L_3 - .L_2)
	.align		4
.L_2:
        /*0010*/ 	.word	index@(triton__0d1d2d3d456de7)
        /*0014*/ 	.word	0x00000000


	//----- nvinfo : EIATTR_MIN_STACK_SIZE
	.align		4
.L_3:
        /*0018*/ 	.byte	0x04, 0x12
        /*001a*/ 	.short	(.L_5 - .L_4)
	.align		4
.L_4:
        /*001c*/ 	.word	index@(triton__0d1d2d3d456de7)
        /*0020*/ 	.word	0x00000000


	//----- nvinfo : EIATTR_FRAME_SIZE
	.align		4
.L_5:
        /*0024*/ 	.byte	0x04, 0x11
        /*0026*/ 	.short	(.L_7 - .L_6)
	.align		4
.L_6:
        /*0028*/ 	.word	index@(triton__0d1d2d3d456de7)
        /*002c*/ 	.word	0x00000000
.L_7:


//--------------------- .nv.info.triton__0d1d2d3d456de7 --------------------------
	.section	.nv.info.triton__0d1d2d3d456de7,"",@"SHT_CUDA_INFO"
	.align	4


	//----- nvinfo : EIATTR_CUDA_API_VERSION
	.align		4
        /*0000*/ 	.byte	0x04, 0x37
        /*0002*/ 	.short	(.L_9 - .L_8)
.L_8:
        /*0004*/ 	.word	0x0000007b


	//----- nvinfo : EIATTR_PARAM_CBANK
	.align		4
.L_9:
        /*0008*/ 	.byte	0x04, 0x0a
        /*000a*/ 	.short	(.L_11 - .L_10)
	.align		4
.L_10:
        /*000c*/ 	.word	index@(.nv.constant0.triton__0d1d2d3d456de7)
        /*0010*/ 	.short	0x0160
        /*0012*/ 	.short	0x0030


	//----- nvinfo : EIATTR_CBANK_PARAM_SIZE
	.align		4
.L_11:
        /*0014*/ 	.byte	0x03, 0x19
        /*0016*/ 	.short	0x0030


	//----- nvinfo : EIATTR_KPARAM_INFO
	.align		4
        /*0018*/ 	.byte	0x04, 0x17
        /*001a*/ 	.short	(.L_13 - .L_12)
.L_12:
        /*001c*/ 	.word	0x00000000
        /*0020*/ 	.short	0x0007
        /*0022*/ 	.short	0x002c
        /*0024*/ 	.byte	0x00, 0xf0, 0x11, 0x00


	//----- nvinfo : EIATTR_KPARAM_INFO
	.align		4
.L_13:
        /*0028*/ 	.byte	0x04, 0x17
        /*002a*/ 	.short	(.L_15 - .L_14)
.L_14:
        /*002c*/ 	.word	0x00000000
        /*0030*/ 	.short	0x0006
        /*0032*/ 	.short	0x0028
        /*0034*/ 	.byte	0x00, 0xf0, 0x11, 0x00


	//----- nvinfo : EIATTR_KPARAM_INFO
	.align		4
.L_15:
        /*0038*/ 	.byte	0x04, 0x17
        /*003a*/ 	.short	(.L_17 - .L_16)
.L_16:
        /*003c*/ 	.word	0x00000000
        /*0040*/ 	.short	0x0005
        /*0042*/ 	.short	0x0024
        /*0044*/ 	.byte	0x00, 0xf0, 0x11, 0x00


	//----- nvinfo : EIATTR_KPARAM_INFO
	.align		4
.L_17:
        /*0048*/ 	.byte	0x04, 0x17
        /*004a*/ 	.short	(.L_19 - .L_18)
.L_18:
        /*004c*/ 	.word	0x00000000
        /*0050*/ 	.short	0x0004
        /*0052*/ 	.short	0x0020
        /*0054*/ 	.byte	0x00, 0xf0, 0x11, 0x00


	//----- nvinfo : EIATTR_KPARAM_INFO
	.align		4
.L_19:
        /*0058*/ 	.byte	0x04, 0x17
        /*005a*/ 	.short	(.L_21 - .L_20)
.L_20:
        /*005c*/ 	.word	0x00000000
        /*0060*/ 	.short	0x0003
        /*0062*/ 	.short	0x0018
        /*0064*/ 	.byte	0x00, 0xf0, 0x21, 0x00


	//----- nvinfo : EIATTR_KPARAM_INFO
	.align		4
.L_21:
        /*0068*/ 	.byte	0x04, 0x17
        /*006a*/ 	.short	(.L_23 - .L_22)
.L_22:
        /*006c*/ 	.word	0x00000000
        /*0070*/ 	.short	0x0002
        /*0072*/ 	.short	0x0010
        /*0074*/ 	.byte	0x00, 0xf0, 0x21, 0x00


	//----- nvinfo : EIATTR_KPARAM_INFO
	.align		4
.L_23:
        /*0078*/ 	.byte	0x04, 0x17
        /*007a*/ 	.short	(.L_25 - .L_24)
.L_24:
        /*007c*/ 	.word	0x00000000
        /*0080*/ 	.short	0x0001
        /*0082*/ 	.short	0x0008
        /*0084*/ 	.byte	0x00, 0xf0, 0x21, 0x00


	//----- nvinfo : EIATTR_KPARAM_INFO
	.align		4
.L_25:
        /*0088*/ 	.byte	0x04, 0x17
        /*008a*/ 	.short	(.L_27 - .L_26)
.L_26:
        /*008c*/ 	.word	0x00000000
        /*0090*/ 	.short	0x0000
        /*0092*/ 	.short	0x0000
        /*0094*/ 	.byte	0x00, 0xf0, 0x21, 0x00


	//----- nvinfo : EIATTR_MAXREG_COUNT
	.align		4
.L_27:
        /*0098*/ 	.byte	0x03, 0x1b
        /*009a*/ 	.short	0x00ff


	//----- nvinfo : EIATTR_EXIT_INSTR_OFFSETS
	.align		4
        /*009c*/ 	.byte	0x04, 0x1c
        /*009e*/ 	.short	(.L_29 - .L_28)


	//   ....[0]....
.L_28:
        /*00a0*/ 	.word	0x00002340


	//   ....[1]....
        /*00a4*/ 	.word	0x00002370


	//----- nvinfo : EIATTR_CTAIDZ_USED
	.align		4
.L_29:
        /*00a8*/ 	.byte	0x01, 0x04
	.zero		2


	//----- nvinfo : EIATTR_MAX_THREADS
	.align		4
        /*00ac*/ 	.byte	0x04, 0x05
        /*00ae*/ 	.short	(.L_31 - .L_30)
.L_30:
        /*00b0*/ 	.word	0x00000100
        /*00b4*/ 	.word	0x00000001
        /*00b8*/ 	.word	0x00000001
.L_31:


//--------------------- .nv.rel.action            --------------------------
	.section	.nv.rel.action,"",@"SHT_CUDA_RELOCINFO"
	.align	8
	.sectionentsize	8
        /*0000*/ 	.byte	0x73, 0x00, 0x00, 0x00, 0x00, 0x00, 0x00, 0x00, 0x00, 0x00, 0x00, 0x11, 0x25, 0x00, 0x05, 0x36


//--------------------- .nv.constant0.triton__0d1d2d3d456de7 --------------------------
	.section	.nv.constant0.triton__0d1d2d3d456de7,"a",@progbits
	.align	4
.nv.constant0.triton__0d1d2d3d456de7:
	.zero		400


//--------------------- .text.triton__0d1d2d3d456de7 --------------------------
	.section	.text.triton__0d1d2d3d456de7,"ax",@progbits
	.sectionflags	@"SHF_BARRIERS=1"
	.sectioninfo	@"SHI_REGISTERS=60"
	.align	128
        .global         triton__0d1d2d3d456de7
        .type           triton__0d1d2d3d456de7,@function
        .size           triton__0d1d2d3d456de7,(.L_x_1 - triton__0d1d2d3d456de7)
        .other          triton__0d1d2d3d456de7,@"STO_CUDA_ENTRY STV_DEFAULT"
triton__0d1d2d3d456de7:
.text.triton__0d1d2d3d456de7:
[----:B------:R-:W-:-:S02]  /*0000*/  IMAD.MOV.U32 R1, RZ, RZ, c[0x0][0x28] ;  /* 0x00000a00ff017624 */ /* 0x000fc400078e00ff */
[----:B------:R-:W0:Y:S01]  /*0010*/  S2UR UR4, SR_CTAID.Z ;  /* 0x00000000000479c3 */ /* 0x000e220000002700 */
[----:B------:R-:W1:Y:S01]  /*0020*/  S2R R2, SR_TID.X ;  /* 0x0000000000027919 */ /* 0x000e620000002100 */
[----:B------:R-:W-:Y:S01]  /*0030*/  UMOV UR28, 0x2 ;  /* 0x00000002001c7882 */ /* 0x000fe20000000000 */
[----:B------:R-:W-:Y:S01]  /*0040*/  CS2R R8, SRZ ;  /* 0x0000000000087805 */ /* 0x000fe2000001ff00 */
[----:B------:R-:W-:Y:S01]  /*0050*/  IMAD.U32 R4, RZ, RZ, UR28 ;  /* 0x0000001cff047e24 */ /* 0x000fe2000f8e00ff */
[----:B------:R-:W2:Y:S01]  /*0060*/  S2R R49, SR_CTAID.X ;  /* 0x0000000000317919 */ /* 0x000ea20000002500 */
[----:B------:R-:W-:Y:S01]  /*0070*/  CS2R R10, SRZ ;  /* 0x00000000000a7805 */ /* 0x000fe2000001ff00 */
[----:B------:R-:W-:Y:S01]  /*0080*/  ULDC.64 UR26, c[0x0][0x118] ;  /* 0x00004600001a7ab9 */ /* 0x000fe20000000a00 */
[----:B------:R-:W3:Y:S01]  /*0090*/  S2UR UR5, SR_CTAID.Y ;  /* 0x00000000000579c3 */ /* 0x000ee20000002600 */
[----:B0-----:R-:W-:Y:S01]  /*00a0*/  UIADD3 UR4, UR4, 0x1, URZ ;  /* 0x0000000104047890 */ /* 0x001fe2000fffe03f */
[----:B-1----:R-:W-:Y:S01]  /*00b0*/  IMAD.SHL.U32 R0, R2, 0x8, RZ ;  /* 0x0000000802007824 */ /* 0x002fe200078e00ff */
[----:B------:R-:W-:-:S04]  /*00c0*/  SHF.R.U32.HI R3, RZ, 0x1, R2 ;  /* 0x00000001ff037819 */ /* 0x000fc80000011602 */
[----:B------:R-:W-:Y:S01]  /*00d0*/  LOP3.LUT R0, R0, 0x8, RZ, 0xc0, !PT ;  /* 0x0000000800007812 */ /* 0x000fe200078ec0ff */
[----:B---3--:R-:W-:Y:S01]  /*00e0*/  UIMAD UR4, UR4, UR5, URZ ;  /* 0x00000005040472a4 */ /* 0x008fe2000f8e023f */
[----:B------:R-:W-:-:S03]  /*00f0*/  SGXT.U32 R3, R3, 0x7 ;  /* 0x000000070303781a */ /* 0x000fc60000000000 */
[----:B------:R-:W-:Y:S01]  /*0100*/  USHF.L.U32 UR15, UR4, 0x4, URZ ;  /* 0x00000004040f7899 */ /* 0x000fe2000800063f */
[----:B--2---:R-:W-:Y:S01]  /*0110*/  IMAD.SHL.U32 R12, R49, 0x100, RZ ;  /* 0x00000100310c7824 */ /* 0x004fe200078e00ff */
[----:B------:R-:W-:Y:S01]  /*0120*/  PRMT R5, R3, 0x6540, R49 ;  /* 0x0000654003057816 */ /* 0x000fe20000000031 */
[----:B------:R-:W-:Y:S01]  /*0130*/  CS2R R16, SRZ ;  /* 0x0000000000107805 */ /* 0x000fe2000001ff00 */
[----:B------:R-:W-:Y:S01]  /*0140*/  CS2R R18, SRZ ;  /* 0x0000000000127805 */ /* 0x000fe2000001ff00 */
[----:B------:R-:W-:Y:S01]  /*0150*/  ULDC.64 UR4, c[0x0][0x180] ;  /* 0x0000600000047ab9 */ /* 0x000fe20000000a00 */
[----:B------:R-:W-:Y:S02]  /*0160*/  LOP3.LUT R6, R0, UR15, RZ, 0xfc, !PT ;  /* 0x0000000f00067c12 */ /* 0x000fe4000f8efcff */
[----:B------:R-:W-:Y:S02]  /*0170*/  LOP3.LUT R7, R12, 0x80, R3, 0xfe, !PT ;  /* 0x000000800c077812 */ /* 0x000fe400078efe03 */
[----:B------:R-:W-:-:S04]  /*0180*/  ISETP.GE.AND P0, PT, R6, 0x1b80, PT ;  /* 0x00001b800600780c */ /* 0x000fc80003f06270 */
[C---:B------:R-:W-:Y:S01]  /*0190*/  ISETP.LT.AND P1, PT, R5.reuse, c[0x0][0x18c], !P0 ;  /* 0x0000630005007a0c */ /* 0x040fe20004721270 */
[--C-:B------:R-:W-:Y:S01]  /*01a0*/  IMAD R5, R5, 0x1b80, R6.reuse ;  /* 0x00001b8005057824 */ /* 0x100fe200078e0206 */
[C---:B------:R-:W-:Y:S01]  /*01b0*/  ISETP.LT.AND P0, PT, R7.reuse, c[0x0][0x18c], !P0 ;  /* 0x0000630007007a0c */ /* 0x040fe20004701270 */
[----:B------:R-:W-:Y:S02]  /*01c0*/  IMAD R6, R7, 0x1b80, R6 ;  /* 0x00001b8007067824 */ /* 0x000fe400078e0206 */
[----:B------:R-:W-:Y:S02]  /*01d0*/  IMAD.U32 R7, RZ, RZ, UR28 ;  /* 0x0000001cff077e24 */ /* 0x000fe4000f8e00ff */
[----:B------:R-:W-:-:S04]  /*01e0*/  IMAD.WIDE R4, R5, R4, c[0x0][0x160] ;  /* 0x0000580005047625 */ /* 0x000fc800078e0204 */
[----:B------:R-:W-:Y:S02]  /*01f0*/  IMAD.WIDE R6, R6, R7, c[0x0][0x160] ;  /* 0x0000580006067625 */ /* 0x000fe400078e0207 */
[----:B------:R0:W2:Y:S04]  /*0200*/  @P1 LDG.E.EL.128 R8, [R4.64] ;  /* 0x0000001a04081981 */ /* 0x0000a8000c2e1d00 */
[----:B------:R1:W3:Y:S01]  /*0210*/  @P0 LDG.E.EL.128 R16, [R6.64] ;  /* 0x0000001a06100981 */ /* 0x0002e2000c2e1d00 */
[----:B------:R-:W-:Y:S01]  /*0220*/  UIMAD.WIDE UR8, UR15, 0x66666667, URZ ;  /* 0x666666670f0878a5 */ /* 0x000fe2000f8e023f */
[----:B------:R-:W-:Y:S01]  /*0230*/  PRMT R49, R2, 0x6540, R49 ;  /* 0x0000654002317816 */ /* 0x000fe20000000031 */
[----:B------:R-:W-:Y:S01]  /*0240*/  UIMAD UR14, UR5, UR4, URZ ;  /* 0x00000004050e72a4 */ /* 0x000fe2000f8e023f */
[----:B------:R-:W-:Y:S01]  /*0250*/  PRMT R23, RZ, 0x7610, R23 ;  /* 0x00007610ff177816 */ /* 0x000fe20000000017 */
[----:B------:R-:W-:Y:S01]  /*0260*/  UIADD3 UR39, UR15, 0x2, URZ ;  /* 0x000000020f277890 */ /* 0x000fe2000fffe03f */
[----:B0-----:R-:W-:Y:S01]  /*0270*/  LOP3.LUT R5, R3, 0x80, RZ, 0xfc, !PT ;  /* 0x0000008003057812 */ /* 0x001fe200078efcff */
[C---:B------:R-:W-:Y:S01]  /*0280*/  IMAD R3, R0.reuse, 0x101, R3 ;  /* 0x0000010100037824 */ /* 0x040fe200078e0203 */
[----:B------:R-:W-:Y:S01]  /*0290*/  UMOV UR40, UR9 ;  /* 0x0000000900287c82 */ /* 0x000fe20008000000 */
[----:B------:R-:W-:Y:S01]  /*02a0*/  ISETP.GE.AND P6, PT, R49, c[0x0][0x18c], PT ;  /* 0x0000630031007a0c */ /* 0x000fe20003fc6270 */
[----:B-1----:R-:W-:Y:S01]  /*02b0*/  IMAD.U32 R6, RZ, RZ, UR14 ;  /* 0x0000000eff067e24 */ /* 0x002fe2000f8e00ff */
[----:B------:R-:W-:Y:S01]  /*02c0*/  UIADD3 UR37, UR15, 0x5, URZ ;  /* 0x000000050f257890 */ /* 0x000fe2000fffe03f */
[----:B------:R-:W-:Y:S01]  /*02d0*/  IMAD R4, R0, 0x101, R5 ;  /* 0x0000010100047824 */ /* 0x000fe200078e0205 */
[----:B------:R-:W-:Y:S01]  /*02e0*/  USHF.R.U32.HI UR42, URZ, 0x1f, UR40 ;  /* 0x0000001f3f2a7899 */ /* 0x000fe20008011628 */
[----:B------:R-:W-:Y:S01]  /*02f0*/  IMAD.U32 R0, RZ, RZ, UR15 ;  /* 0x0000000fff007e24 */ /* 0x000fe2000f8e00ff */
[----:B------:R-:W-:Y:S01]  /*0300*/  UIMAD.WIDE UR22, UR39, 0x66666667, URZ ;  /* 0x66666667271678a5 */ /* 0x000fe2000f8e023f */
[----:B------:R-:W-:Y:S01]  /*0310*/  IMAD R49, R6, UR15, R49 ;  /* 0x0000000f06317c24 */ /* 0x000fe2000f8e0231 */
[----:B------:R-:W-:Y:S01]  /*0320*/  UISETP.GE.AND UP5, UPT, UR15, 0x1b80, UPT ;  /* 0x00001b800f00788c */ /* 0x000fe2000bfa6270 */
[----:B------:R-:W-:Y:S01]  /*0330*/  IMAD.SHL.U32 R7, R3, 0x2, RZ ;  /* 0x0000000203077824 */ /* 0x000fe200078e00ff */
[----:B------:R-:W-:Y:S01]  /*0340*/  UIMAD.WIDE UR16, UR37, 0x66666667, URZ ;  /* 0x66666667251078a5 */ /* 0x000fe2000f8e023f */
[----:B------:R-:W-:Y:S01]  /*0350*/  IMAD.U32 R6, RZ, RZ, UR39 ;  /* 0x00000027ff067e24 */ /* 0x000fe2000f8e00ff */
[----:B------:R-:W-:Y:S01]  /*0360*/  ULEA.HI.SX32 UR42, UR40, UR42, 0x19 ;  /* 0x0000002a282a7291 */ /* 0x000fe2000f8fca3f */
[----:B------:R-:W-:Y:S01]  /*0370*/  ISETP.LT.AND P0, PT, R0, 0x1b80, !P6 ;  /* 0x00001b800000780c */ /* 0x000fe20007701270 */
[----:B------:R-:W-:Y:S01]  /*0380*/  UIADD3 UR29, UR15, 0x4, URZ ;  /* 0x000000040f1d7890 */ /* 0x000fe2000fffe03f */
[----:B------:R-:W-:Y:S01]  /*0390*/  PRMT R35, RZ, 0x7610, R35 ;  /* 0x00007610ff237816 */ /* 0x000fe20000000023 */
[----:B------:R-:W-:Y:S01]  /*03a0*/  USHF.R.U32.HI UR22, URZ, 0x1f, UR23 ;  /* 0x0000001f3f167899 */ /* 0x000fe20008011617 */
[----:B------:R-:W-:Y:S01]  /*03b0*/  ISETP.LT.AND P4, PT, R6, 0x1b80, !P6 ;  /* 0x00001b800600780c */ /* 0x000fe20007781270 */
[----:B------:R-:W-:Y:S01]  /*03c0*/  UIMAD UR16, UR42, -0x140, UR15 ;  /* 0xfffffec02a1078a4 */ /* 0x000fe2000f8e020f */
[----:B------:R-:W-:Y:S01]  /*03d0*/  P2R R5, PR, RZ, 0x1 ;  /* 0x00000001ff057803 */ /* 0x000fe20000000000 */
[----:B------:R-:W-:Y:S01]  /*03e0*/  ULDC.64 UR4, c[0x0][0x168] ;  /* 0x00005a0000047ab9 */ /* 0x000fe20000000a00 */
[----:B------:R-:W-:Y:S01]  /*03f0*/  PLOP3.LUT P0, PT, PT, PT, UP5, 0x80, 0x0 ;  /* 0x000000000000781c */ /* 0x000fe20003f0f058 */
[----:B------:R-:W-:-:S02]  /*0400*/  UISETP.GE.AND UP0, UPT, UR39, 0x1b80, UPT ;  /* 0x00001b802700788c */ /* 0x000fc4000bf06270 */
[----:B------:R-:W-:Y:S02]  /*0410*/  UIADD3 UR38, UR15, 0x1, URZ ;  /* 0x000000010f267890 */ /* 0x000fe4000fffe03f */
[----:B------:R-:W-:Y:S02]  /*0420*/  UIADD3 UR41, UR15, 0x3, URZ ;  /* 0x000000030f297890 */ /* 0x000fe4000fffe03f */
[----:B------:R-:W-:Y:S01]  /*0430*/  UISETP.GE.AND UP3, UPT, UR37, 0x1b80, UPT ;  /* 0x00001b802500788c */ /* 0x000fe2000bf66270 */
[----:B------:R-:W-:Y:S01]  /*0440*/  PLOP3.LUT P2, PT, PT, PT, UP0, 0x80, 0x0 ;  /* 0x000000000000781c */ /* 0x000fe20003f4f008 */
[----:B------:R-:W-:Y:S01]  /*0450*/  UIMAD.WIDE UR20, UR29, 0x66666667, URZ ;  /* 0x666666671d1478a5 */ /* 0x000fe2000f8e023f */
[----:B------:R-:W-:Y:S01]  /*0460*/  PRMT R27, RZ, 0x7610, R27 ;  /* 0x00007610ff1b7816 */ /* 0x000fe2000000001b */
[----:B------:R-:W-:Y:S01]  /*0470*/  ULEA.HI.SX32 UR22, UR23, UR22, 0x19 ;  /* 0x0000001617167291 */ /* 0x000fe2000f8fca3f */
[----:B------:R-:W-:Y:S01]  /*0480*/  PRMT R32, RZ, 0x7610, R32 ;  /* 0x00007610ff207816 */ /* 0x000fe20000000020 */
[----:B------:R-:W-:Y:S01]  /*0490*/  UMOV UR46, UR17 ;  /* 0x00000011002e7c82 */ /* 0x000fe20008000000 */
[----:B------:R-:W-:Y:S01]  /*04a0*/  IMAD.U32 R28, RZ, RZ, UR28 ;  /* 0x0000001cff1c7e24 */ /* 0x000fe2000f8e00ff */
[----:B------:R-:W-:Y:S01]  /*04b0*/  UIMAD.WIDE UR16, UR16, UR28, UR4 ;  /* 0x0000001c101072a5 */ /* 0x000fe2000f8e0204 */
[----:B------:R-:W-:Y:S01]  /*04c0*/  PRMT R24, RZ, 0x7610, R24 ;  /* 0x00007610ff187816 */ /* 0x000fe20000000018 */
[----:B------:R-:W-:Y:S01]  /*04d0*/  UIMAD UR20, UR22, -0x140, UR39 ;  /* 0xfffffec0161478a4 */ /* 0x000fe2000f8e0227 */
[----:B------:R-:W-:Y:S01]  /*04e0*/  PRMT R33, RZ, 0x7610, R33 ;  /* 0x00007610ff217816 */ /* 0x000fe20000000021 */
[----:B------:R-:W-:Y:S01]  /*04f0*/  UIMAD.WIDE UR24, UR38, 0x66666667, URZ ;  /* 0x66666667261878a5 */ /* 0x000fe2000f8e023f */
[----:B------:R-:W-:Y:S01]  /*0500*/  PRMT R34, RZ, 0x7610, R34 ;  /* 0x00007610ff227816 */ /* 0x000fe20000000022 */
[----:B------:R-:W-:Y:S01]  /*0510*/  UIMAD.WIDE UR18, UR41, 0x66666667, URZ ;  /* 0x66666667291278a5 */ /* 0x000fe2000f8e023f */
[----:B------:R-:W-:Y:S01]  /*0520*/  PRMT R25, RZ, 0x7610, R25 ;  /* 0x00007610ff197816 */ /* 0x000fe20000000019 */
[----:B------:R-:W-:Y:S01]  /*0530*/  UMOV UR44, UR21 ;  /* 0x00000015002c7c82 */ /* 0x000fe20008000000 */
[----:B------:R-:W-:Y:S01]  /*0540*/  IMAD.U32 R3, RZ, RZ, UR38 ;  /* 0x00000026ff037e24 */ /* 0x000fe2000f8e00ff */
[----:B------:R-:W-:-:S02]  /*0550*/  UIMAD.WIDE UR20, UR20, UR28, UR4 ;  /* 0x0000001c141472a5 */ /* 0x000fc4000f8e0204 */
[----:B------:R-:W-:Y:S02]  /*0560*/  UIADD3 UR35, UR15, 0x7, URZ ;  /* 0x000000070f237890 */ /* 0x000fe4000fffe03f */
[----:B------:R-:W-:Y:S02]  /*0570*/  UIADD3 UR36, UR15, 0x6, URZ ;  /* 0x000000060f247890 */ /* 0x000fe4000fffe03f */
[----:B------:R-:W-:Y:S01]  /*0580*/  UIADD3 UR34, UR15, 0x8, URZ ;  /* 0x000000080f227890 */ /* 0x000fe2000fffe03f */
[----:B------:R-:W-:Y:S01]  /*0590*/  IMAD.U32 R13, RZ, RZ, UR21 ;  /* 0x00000015ff0d7e24 */ /* 0x000fe2000f8e00ff */
[----:B------:R-:W-:Y:S02]  /*05a0*/  USHF.R.U32.HI UR24, URZ, 0x1f, UR25 ;  /* 0x0000001f3f187899 */ /* 0x000fe40008011619 */
[----:B------:R-:W-:Y:S02]  /*05b0*/  UIADD3 UR33, UR15, 0x9, URZ ;  /* 0x000000090f217890 */ /* 0x000fe4000fffe03f */
[----:B------:R-:W-:-:S02]  /*05c0*/  UIADD3 UR31, UR15, 0xb, URZ ;  /* 0x0000000b0f1f7890 */ /* 0x000fc4000fffe03f */
[----:B------:R-:W-:Y:S01]  /*05d0*/  UIADD3 UR32, UR15, 0xa, URZ ;  /* 0x0000000a0f207890 */ /* 0x000fe2000fffe03f */
[----:B------:R-:W-:Y:S01]  /*05e0*/  PRMT R26, RZ, 0x7610, R26 ;  /* 0x00007610ff1a7816 */ /* 0x000fe2000000001a */
[----:B------:R-:W-:Y:S01]  /*05f0*/  UMOV UR40, UR19 ;  /* 0x0000001300287c82 */ /* 0x000fe20008000000 */
[----:B------:R-:W-:Y:S01]  /*0600*/  IADD3 R44, R49, UR14, RZ ;  /* 0x0000000e312c7c10 */ /* 0x000fe2000fffe0ff */
[----:B------:R-:W-:Y:S02]  /*0610*/  UISETP.GE.AND UP6, UPT, UR38, 0x1b80, UPT ;  /* 0x00001b802600788c */ /* 0x000fe4000bfc6270 */
[----:B------:R-:W-:Y:S01]  /*0620*/  UIADD3 UR30, UR15, 0xc, URZ ;  /* 0x0000000c0f1e7890 */ /* 0x000fe2000fffe03f */
[----:B------:R-:W-:Y:S01]  /*0630*/  PRMT R21, RZ, 0x7610, R21 ;  /* 0x00007610ff157816 */ /* 0x000fe20000000015 */
[----:B------:R-:W-:Y:S01]  /*0640*/  ULEA.HI.SX32 UR24, UR25, UR24, 0x19 ;  /* 0x0000001819187291 */ /* 0x000fe2000f8fca3f */
[----:B------:R-:W-:Y:S01]  /*0650*/  IMAD.U32 R30, RZ, RZ, UR28 ;  /* 0x0000001cff1e7e24 */ /* 0x000fe2000f8e00ff */
[----:B------:R-:W-:Y:S01]  /*0660*/  USHF.R.U32.HI UR43, URZ, 0x1f, UR40 ;  /* 0x0000001f3f2b7899 */ /* 0x000fe20008011628 */
[----:B------:R-:W-:Y:S01]  /*0670*/  PLOP3.LUT P1, PT, PT, PT, UP6, 0x80, 0x0 ;  /* 0x000000000000781c */ /* 0x000fe20003f2f068 */
[----:B------:R-:W-:Y:S01]  /*0680*/  USHF.R.U32.HI UR47, URZ, 0x1f, UR46 ;  /* 0x0000001f3f2f7899 */ /* 0x000fe2000801162e */
[----:B------:R-:W-:Y:S01]  /*0690*/  PRMT R22, RZ, 0x7610, R22 ;  /* 0x00007610ff167816 */ /* 0x000fe20000000016 */
[----:B------:R-:W-:Y:S01]  /*06a0*/  UIMAD UR18, UR24, -0x140, UR38 ;  /* 0xfffffec0181278a4 */ /* 0x000fe2000f8e0226 */
[----:B------:R-:W-:Y:S01]  /*06b0*/  MOV R37, UR28 ;  /* 0x0000001c00257c02 */ /* 0x000fe20008000f00 */
[----:B------:R-:W-:-:S02]  /*06c0*/  UISETP.GE.AND UP1, UPT, UR41, 0x1b80, UPT ;  /* 0x00001b802900788c */ /* 0x000fc4000bf26270 */
[----:B------:R-:W-:Y:S01]  /*06d0*/  UISETP.GE.AND UP2, UPT, UR29, 0x1b80, UPT ;  /* 0x00001b801d00788c */ /* 0x000fe2000bf46270 */
[----:B------:R-:W-:Y:S01]  /*06e0*/  IMAD.WIDE R28, R49, R28, c[0x0][0x170] ;  /* 0x00005c00311c7625 */ /* 0x000fe200078e021c */
[----:B------:R-:W-:Y:S01]  /*06f0*/  ULEA.HI.SX32 UR43, UR40, UR43, 0x19 ;  /* 0x0000002b282b7291 */ /* 0x000fe2000f8fca3f */
[----:B------:R-:W-:Y:S01]  /*0700*/  ISETP.LT.AND P5, PT, R3, 0x1b80, !P6 ;  /* 0x00001b800300780c */ /* 0x000fe200077a1270 */
[----:B------:R-:W-:Y:S01]  /*0710*/  ULEA.HI.SX32 UR47, UR46, UR47, 0x19 ;  /* 0x0000002f2e2f7291 */ /* 0x000fe2000f8fca3f */
[----:B--2---:R-:W-:Y:S01]  /*0720*/  SHF.R.U32.HI R20, RZ, 0x10, R11 ;  /* 0x00000010ff147819 */ /* 0x004fe2000001160b */
[----:B------:R0:W-:Y:S01]  /*0730*/  STS.U16 [R7+0xc0c], R11 ;  /* 0x000c0c0b07007388 */ /* 0x0001e20000000400 */
[----:B------:R-:W-:Y:S01]  /*0740*/  SHF.R.U32.HI R6, RZ, 0x10, R8 ;  /* 0x00000010ff067819 */ /* 0x000fe20000011608 */
[----:B------:R-:W-:Y:S01]  /*0750*/  UIMAD.WIDE UR18, UR18, UR28, UR4 ;  /* 0x0000001c121272a5 */ /* 0x000fe2000f8e0204 */
[----:B------:R-:W-:Y:S01]  /*0760*/  SHF.R.U32.HI R12, RZ, 0x10, R9 ;  /* 0x00000010ff0c7819 */ /* 0x000fe20000011609 */
[----:B------:R1:W-:Y:S01]  /*0770*/  STS.U16 [R7], R8 ;  /* 0x0000000807007388 */ /* 0x0003e20000000400 */
[----:B------:R-:W-:Y:S01]  /*0780*/  SHF.R.U32.HI R14, RZ, 0x10, R10 ;  /* 0x00000010ff0e7819 */ /* 0x000fe2000001160a */
[----:B------:R-:W-:Y:S01]  /*0790*/  USHF.R.U32.HI UR45, URZ, 0x1f, UR44 ;  /* 0x0000001f3f2d7899 */ /* 0x000fe2000801162c */
[----:B------:R-:W-:Y:S01]  /*07a0*/  LOP3.LUT R2, R2, 0xff, RZ, 0xc0, !PT ;  /* 0x000000ff02027812 */ /* 0x000fe200078ec0ff */
[----:B------:R2:W-:Y:S01]  /*07b0*/  STS.U16 [R7+0x404], R9 ;  /* 0x0004040907007388 */ /* 0x0005e20000000400 */
[----:B------:R-:W-:Y:S01]  /*07c0*/  UIMAD.WIDE UR12, UR35, 0x66666667, URZ ;  /* 0x66666667230c78a5 */ /* 0x000fe2000f8e023f */
[----:B0-----:R-:W-:Y:S01]  /*07d0*/  IMAD.SHL.U32 R11, R4, 0x2, RZ ;  /* 0x00000002040b7824 */ /* 0x001fe200078e00ff */
[----:B---3--:R-:W-:Y:S01]  /*07e0*/  SHF.R.U32.HI R4, RZ, 0x10, R16 ;  /* 0x00000010ff047819 */ /* 0x008fe20000011610 */
[----:B------:R0:W-:Y:S01]  /*07f0*/  STS.U16 [R7+0x808], R10 ;  /* 0x0008080a07007388 */ /* 0x0001e20000000400 */
[----:B------:R-:W-:Y:S01]  /*0800*/  ULEA.HI.SX32 UR45, UR44, UR45, 0x19 ;  /* 0x0000002d2c2d7291 */ /* 0x000fe2000f8fca3f */
[----:B-1----:R-:W-:Y:S01]  /*0810*/  IMAD.U32 R8, RZ, RZ, UR16 ;  /* 0x00000010ff087e24 */ /* 0x002fe2000f8e00ff */
[----:B------:R-:W-:Y:S01]  /*0820*/  UIMAD.WIDE UR10, UR36, 0x66666667, URZ ;  /* 0x66666667240a78a5 */ /* 0x000fe2000f8e023f */
[----:B------:R1:W-:Y:S01]  /*0830*/  STS.U16 [R7+0x202], R6 ;  /* 0x0002020607007388 */ /* 0x0003e20000000400 */
[----:B------:R-:W-:Y:S01]  /*0840*/  UISETP.GE.AND UP5, UPT, UR35, 0x1b80, UPT ;  /* 0x00001b802300788c */ /* 0x000fe2000bfa6270 */
[----:B--2---:R-:W-:Y:S01]  /*0850*/  IMAD.U32 R9, RZ, RZ, UR17 ;  /* 0x00000011ff097e24 */ /* 0x004fe2000f8e00ff */
[----:B------:R-:W-:Y:S01]  /*0860*/  UIMAD.WIDE UR6, UR34, 0x66666667, URZ ;  /* 0x66666667220678a5 */ /* 0x000fe2000f8e023f */
[----:B------:R2:W-:Y:S01]  /*0870*/  STS.U16 [R7+0x606], R12 ;  /* 0x0006060c07007388 */ /* 0x0005e20000000400 */
[----:B------:R-:W-:Y:S01]  /*0880*/  UISETP.GE.AND UP4, UPT, UR36, 0x1b80, UPT ;  /* 0x00001b802400788c */ /* 0x000fe2000bf86270 */
[----:B0-----:R-:W-:Y:S01]  /*0890*/  IMAD.U32 R10, RZ, RZ, UR18 ;  /* 0x00000012ff0a7e24 */ /* 0x001fe2000f8e00ff */
[----:B------:R-:W-:Y:S01]  /*08a0*/  UIMAD.WIDE UR8, UR33, 0x66666667, URZ ;  /* 0x66666667210878a5 */ /* 0x000fe2000f8e023f */
[----:B------:R-:W-:Y:S04]  /*08b0*/  STS.U16 [R7+0xa0a], R14 ;  /* 0x000a0a0e07007388 */ /* 0x000fe80000000400 */
[----:B------:R-:W-:Y:S01]  /*08c0*/  STS.U16 [R7+0x100], R16 ;  /* 0x0001001007007388 */ /* 0x000fe20000000400 */
[----:B-1----:R-:W-:Y:S01]  /*08d0*/  SHF.R.U32.HI R6, RZ, 0x10, R17 ;  /* 0x00000010ff067819 */ /* 0x002fe20000011611 */
[----:B--2---:R-:W-:Y:S01]  /*08e0*/  IMAD.U32 R12, RZ, RZ, UR20 ;  /* 0x00000014ff0c7e24 */ /* 0x004fe2000f8e00ff */
[----:B------:R-:W-:Y:S01]  /*08f0*/  UISETP.GE.AND UP0, UPT, UR33, 0x1b80, UPT ;  /* 0x00001b802100788c */ /* 0x000fe2000bf06270 */
[----:B------:R0:W-:Y:S01]  /*0900*/  STS.U16 [R7+0xe0e], R20 ;  /* 0x000e0e1407007388 */ /* 0x0001e20000000400 */
[----:B------:R-:W-:Y:S01]  /*0910*/  UISETP.GE.AND UP6, UPT, UR34, 0x1b80, UPT ;  /* 0x00001b802200788c */ /* 0x000fe2000bfc6270 */
[----:B------:R-:W-:-:S02]  /*0920*/  IADD3 R42, R44, UR14, RZ ;  /* 0x0000000e2c2a7c10 */ /* 0x000fc4000fffe0ff */
[----:B------:R1:W-:Y:S01]  /*0930*/  STS.U16 [R11+0x202], R4 ;  /* 0x000202040b007388 */ /* 0x0003e20000000400 */
[----:B------:R-:W-:Y:S01]  /*0940*/  P2R R3, PR, RZ, 0x20 ;  /* 0x00000020ff037803 */ /* 0x000fe20000000000 */
[----:B------:R-:W-:Y:S01]  /*0950*/  IMAD.U32 R47, RZ, RZ, UR28 ;  /* 0x0000001cff2f7e24 */ /* 0x000fe2000f8e00ff */
[----:B------:R-:W-:Y:S01]  /*0960*/  P2R R15, PR, RZ, 0x10 ;  /* 0x00000010ff0f7803 */ /* 0x000fe20000000000 */
[----:B------:R-:W-:Y:S01]  /*0970*/  STS.U16 [R11+0x404], R17 ;  /* 0x000404110b007388 */ /* 0x000fe20000000400 */
[----:B0-----:R-:W-:-:S03]  /*0980*/  SHF.R.U32.HI R7, RZ, 0x10, R19 ;  /* 0x00000010ff077819 */ /* 0x001fc60000011613 */
[----:B------:R0:W-:Y:S01]  /*0990*/  STS.U16 [R11+0x606], R6 ;  /* 0x000606060b007388 */ /* 0x0001e20000000400 */
[----:B-1----:R-:W-:-:S03]  /*09a0*/  SHF.R.U32.HI R4, RZ, 0x10, R18 ;  /* 0x00000010ff047819 */ /* 0x002fc60000011612 */
[----:B------:R-:W-:Y:S04]  /*09b0*/  STS.U16 [R11+0x808], R18 ;  /* 0x000808120b007388 */ /* 0x000fe80000000400 */
[----:B------:R-:W-:Y:S01]  /*09c0*/  STS.U16 [R11+0xa0a], R4 ;  /* 0x000a0a040b007388 */ /* 0x000fe20000000400 */
[----:B0-----:R-:W-:-:S03]  /*09d0*/  PRMT R6, RZ, 0x7610, R6 ;  /* 0x00007610ff067816 */ /* 0x001fc60000000006 */
[----:B------:R-:W-:Y:S04]  /*09e0*/  STS.U16 [R11+0xc0c], R19 ;  /* 0x000c0c130b007388 */ /* 0x000fe80000000400 */
[----:B------:R-:W-:Y:S04]  /*09f0*/  STS.U16 [R11+0xe0e], R7 ;  /* 0x000e0e070b007388 */ /* 0x000fe80000000400 */
[----:B------:R-:W-:Y:S06]  /*0a00*/  BAR.SYNC 0x0 ;  /* 0x0000000000007b1d */ /* 0x000fec0000000000 */
[----:B------:R0:W2:Y:S01]  /*0a10*/  @!P0 LDG.E.EL.U16 R23, [R8.64] ;  /* 0x0000001a08178981 */ /* 0x0000a2000c2e1500 */
[----:B------:R-:W-:Y:S01]  /*0a20*/  UIMAD UR16, UR43, -0x140, UR41 ;  /* 0xfffffec02b1078a4 */ /* 0x000fe2000f8e0229 */
[----:B------:R-:W-:-:S02]  /*0a30*/  MOV R11, UR19 ;  /* 0x00000013000b7c02 */ /* 0x000fc40008000f00 */
[----:B------:R1:W3:Y:S01]  /*0a40*/  @!P2 LDG.E.EL.U16 R6, [R12.64] ;  /* 0x0000001a0c06a981 */ /* 0x0002e2000c2e1500 */
[----:B------:R-:W-:Y:S01]  /*0a50*/  UIMAD UR20, UR47, -0x140, UR37 ;  /* 0xfffffec02f1478a4 */ /* 0x000fe2000f8e0225 */
[----:B------:R-:W-:Y:S02]  /*0a60*/  PLOP3.LUT P0, PT, PT, PT, UP1, 0x80, 0x0 ;  /* 0x000000000000781c */ /* 0x000fe40003f0f018 */
[----:B------:R-:W-:Y:S01]  /*0a70*/  PLOP3.LUT P2, PT, PT, PT, UP3, 0x80, 0x0 ;  /* 0x000000000000781c */ /* 0x000fe20003f4f038 */
[----:B------:R-:W-:Y:S01]  /*0a80*/  UIMAD.WIDE UR16, UR16, UR28, UR4 ;  /* 0x0000001c101072a5 */ /* 0x000fe2000f8e0204 */
[----:B------:R-:W-:Y:S01]  /*0a90*/  PRMT R16, RZ, 0x7610, R16 ;  /* 0x00007610ff107816 */ /* 0x000fe20000000010 */
[----:B------:R-:W-:Y:S01]  /*0aa0*/  UIMAD.WIDE UR20, UR20, UR28, UR4 ;  /* 0x0000001c141472a5 */ /* 0x000fe2000f8e0204 */
[----:B------:R4:W5:Y:S01]  /*0ab0*/  @!P1 LDG.E.EL.U16 R35, [R10.64] ;  /* 0x0000001a0a239981 */ /* 0x000962000c2e1500 */
[----:B------:R-:W-:Y:S01]  /*0ac0*/  UIMAD UR18, UR45, -0x140, UR29 ;  /* 0xfffffec02d1278a4 */ /* 0x000fe2000f8e021d */
[----:B------:R-:W-:Y:S01]  /*0ad0*/  PLOP3.LUT P1, PT, PT, PT, UP2, 0x80, 0x0 ;  /* 0x000000000000781c */ /* 0x000fe20003f2f028 */
[----:B0-----:R-:W-:-:S02]  /*0ae0*/  IMAD.U32 R8, RZ, RZ, UR16 ;  /* 0x00000010ff087e24 */ /* 0x001fc4000f8e00ff */
[----:B------:R-:W-:Y:S02]  /*0af0*/  IMAD.U32 R9, RZ, RZ, UR17 ;  /* 0x00000011ff097e24 */ /* 0x000fe4000f8e00ff */
[----:B-1----:R-:W-:Y:S02]  /*0b00*/  IMAD.U32 R12, RZ, RZ, UR20 ;  /* 0x00000014ff0c7e24 */ /* 0x002fe4000f8e00ff */
[----:B------:R-:W-:Y:S01]  /*0b10*/  IMAD.U32 R13, RZ, RZ, UR21 ;  /* 0x00000015ff0d7e24 */ /* 0x000fe2000f8e00ff */
[----:B------:R-:W-:Y:S01]  /*0b20*/  UIMAD.WIDE UR18, UR18, UR28, UR4 ;  /* 0x0000001c121272a5 */ /* 0x000fe2000f8e0204 */
[----:B------:R0:W5:Y:S04]  /*0b30*/  @!P0 LDG.E.EL.U16 R27, [R8.64] ;  /* 0x0000001a081b8981 */ /* 0x000168000c2e1500 */
[----:B------:R1:W5:Y:S01]  /*0b40*/  @!P2 LDG.E.EL.U16 R16, [R12.64] ;  /* 0x0000001a0c10a981 */ /* 0x000362000c2e1500 */
[----:B------:R-:W-:Y:S01]  /*0b50*/  ISETP.LT.AND P2, PT, R0, 0x1b80, !P6 ;  /* 0x00001b800000780c */ /* 0x000fe20007741270 */
[----:B----4-:R-:W-:-:S02]  /*0b60*/  IMAD.U32 R10, RZ, RZ, UR18 ;  /* 0x00000012ff0a7e24 */ /* 0x010fc4000f8e00ff */
[----:B------:R-:W-:-:S05]  /*0b70*/  IMAD.U32 R11, RZ, RZ, UR19 ;  /* 0x00000013ff0b7e24 */ /* 0x000fca000f8e00ff */
[----:B------:R4:W5:Y:S05]  /*0b80*/  @!P1 LDG.E.EL.U16 R32, [R10.64] ;  /* 0x0000001a0a209981 */ /* 0x00096a000c2e1500 */
[----:B------:R0:W5:Y:S01]  /*0b90*/  @P2 LDG.E.EL.U16 R24, [R28.64] ;  /* 0x0000001a1c182981 */ /* 0x000162000c2e1500 */
[----:B------:R-:W-:Y:S02]  /*0ba0*/  USHF.R.U32.HI UR12, URZ, 0x1f, UR13 ;  /* 0x0000001f3f0c7899 */ /* 0x000fe4000801160d */
[----:B------:R-:W-:Y:S02]  /*0bb0*/  USHF.R.U32.HI UR10, URZ, 0x1f, UR11 ;  /* 0x0000001f3f0a7899 */ /* 0x000fe4000801160b */
[----:B------:R-:W-:-:S02]  /*0bc0*/  ULEA.HI.SX32 UR12, UR13, UR12, 0x19 ;  /* 0x0000000c0d0c7291 */ /* 0x000fc4000f8fca3f */
[----:B------:R-:W-:Y:S02]  /*0bd0*/  ULEA.HI.SX32 UR10, UR11, UR10, 0x19 ;  /* 0x0000000a0b0a7291 */ /* 0x000fe4000f8fca3f */
[----:B------:R-:W-:Y:S01]  /*0be0*/  UIMAD UR12, UR12, -0x140, UR35 ;  /* 0xfffffec00c0c78a4 */ /* 0x000fe2000f8e0223 */
[----:B------:R-:W-:Y:S01]  /*0bf0*/  PLOP3.LUT P1, PT, PT, PT, UP5, 0x80, 0x0 ;  /* 0x000000000000781c */ /* 0x000fe20003f2f058 */
[----:B------:R-:W-:Y:S02]  /*0c00*/  USHF.R.U32.HI UR6, URZ, 0x1f, UR7 ;  /* 0x0000001f3f067899 */ /* 0x000fe40008011607 */
[----:B------:R-:W-:Y:S01]  /*0c10*/  UIMAD UR10, UR10, -0x140, UR36 ;  /* 0xfffffec00a0a78a4 */ /* 0x000fe2000f8e0224 */
[----:B------:R-:W-:Y:S01]  /*0c20*/  PLOP3.LUT P0, PT, PT, PT, UP4, 0x80, 0x0 ;  /* 0x000000000000781c */ /* 0x000fe20003f0f048 */
[----:B------:R-:W-:Y:S02]  /*0c30*/  UIMAD.WIDE UR12, UR12, UR28, UR4 ;  /* 0x0000001c0c0c72a5 */ /* 0x000fe4000f8e0204 */
[----:B------:R-:W-:-:S02]  /*0c40*/  ULEA.HI.SX32 UR6, UR7, UR6, 0x19 ;  /* 0x0000000607067291 */ /* 0x000fc4000f8fca3f */
[----:B------:R-:W-:Y:S02]  /*0c50*/  USHF.R.U32.HI UR8, URZ, 0x1f, UR9 ;  /* 0x0000001f3f087899 */ /* 0x000fe40008011609 */
[----:B------:R-:W-:Y:S01]  /*0c60*/  UIMAD.WIDE UR10, UR10, UR28, UR4 ;  /* 0x0000001c0a0a72a5 */ /* 0x000fe2000f8e0204 */
[----:B----4-:R-:W-:Y:S01]  /*0c70*/  MOV R10, UR12 ;  /* 0x0000000c000a7c02 */ /* 0x010fe20008000f00 */
[----:B------:R-:W-:Y:S01]  /*0c80*/  UIMAD UR6, UR6, -0x140, UR34 ;  /* 0xfffffec0060678a4 */ /* 0x000fe2000f8e0222 */
[----:B------:R-:W-:Y:S01]  /*0c90*/  IMAD.U32 R11, RZ, RZ, UR13 ;  /* 0x0000000dff0b7e24 */ /* 0x000fe2000f8e00ff */
[----:B------:R-:W-:Y:S02]  /*0ca0*/  ULEA.HI.SX32 UR8, UR9, UR8, 0x19 ;  /* 0x0000000809087291 */ /* 0x000fe4000f8fca3f */
[----:B0-----:R-:W-:Y:S01]  /*0cb0*/  IMAD.U32 R8, RZ, RZ, UR10 ;  /* 0x0000000aff087e24 */ /* 0x001fe2000f8e00ff */
[----:B------:R-:W-:Y:S01]  /*0cc0*/  UIMAD.WIDE UR6, UR6, UR28, UR4 ;  /* 0x0000001c060672a5 */ /* 0x000fe2000f8e0204 */
[----:B------:R-:W-:Y:S01]  /*0cd0*/  IMAD.U32 R9, RZ, RZ, UR11 ;  /* 0x0000000bff097e24 */ /* 0x000fe2000f8e00ff */
[----:B------:R-:W-:Y:S01]  /*0ce0*/  UIMAD UR8, UR8, -0x140, UR33 ;  /* 0xfffffec0080878a4 */ /* 0x000fe2000f8e0221 */
[----:B------:R0:W4:Y:S01]  /*0cf0*/  @!P1 LDG.E.EL.U16 R33, [R10.64] ;  /* 0x0000001a0a219981 */ /* 0x000122000c2e1500 */
[----:B------:R-:W-:Y:S01]  /*0d00*/  UIMAD.WIDE UR18, UR31, 0x66666667, URZ ;  /* 0x666666671f1278a5 */ /* 0x000fe2000f8e023f */
[----:B------:R-:W-:Y:S01]  /*0d10*/  PLOP3.LUT P1, PT, PT, PT, UP0, 0x80, 0x0 ;  /* 0x000000000000781c */ /* 0x000fe20003f2f008 */
[----:B------:R-:W-:Y:S01]  /*0d20*/  UIMAD.WIDE UR8, UR8, UR28, UR4 ;  /* 0x0000001c080872a5 */ /* 0x000fe2000f8e0204 */
[----:B------:R0:W4:Y:S01]  /*0d30*/  @!P0 LDG.E.EL.U16 R34, [R8.64] ;  /* 0x0000001a08228981 */ /* 0x000122000c2e1500 */
[----:B------:R-:W-:Y:S01]  /*0d40*/  UIMAD.WIDE UR16, UR32, 0x66666667, URZ ;  /* 0x66666667201078a5 */ /* 0x000fe2000f8e023f */
[----:B------:R-:W-:Y:S01]  /*0d50*/  PLOP3.LUT P0, PT, PT, PT, UP6, 0x80, 0x0 ;  /* 0x000000000000781c */ /* 0x000fe20003f0f068 */
[----:B------:R-:W-:Y:S01]  /*0d60*/  UISETP.GE.AND UP2, UPT, UR31, 0x1b80, UPT ;  /* 0x00001b801f00788c */ /* 0x000fe2000bf46270 */
[----:B0-----:R-:W-:Y:S01]  /*0d70*/  IMAD.U32 R9, RZ, RZ, UR7 ;  /* 0x00000007ff097e24 */ /* 0x001fe2000f8e00ff */
[----:B------:R-:W-:Y:S01]  /*0d80*/  USHF.R.U32.HI UR7, URZ, 0x1f, UR19 ;  /* 0x0000001f3f077899 */ /* 0x000fe20008011613 */
[----:B------:R-:W-:Y:S01]  /*0d90*/  IMAD.U32 R8, RZ, RZ, UR6 ;  /* 0x00000006ff087e24 */ /* 0x000fe2000f8e00ff */
[----:B------:R-:W-:Y:S01]  /*0da0*/  USHF.R.U32.HI UR6, URZ, 0x1f, UR17 ;  /* 0x0000001f3f067899 */ /* 0x000fe20008011611 */
[----:B------:R-:W-:Y:S01]  /*0db0*/  IMAD.U32 R10, RZ, RZ, UR8 ;  /* 0x00000008ff0a7e24 */ /* 0x000fe2000f8e00ff */
[----:B------:R-:W-:Y:S01]  /*0dc0*/  ULEA.HI.SX32 UR7, UR19, UR7, 0x19 ;  /* 0x0000000713077291 */ /* 0x000fe2000f8fca3f */
[----:B------:R-:W-:Y:S01]  /*0dd0*/  IMAD.U32 R11, RZ, RZ, UR9 ;  /* 0x00000009ff0b7e24 */ /* 0x000fe2000f8e00ff */
[----:B------:R-:W-:Y:S01]  /*0de0*/  ULEA.HI.SX32 UR6, UR17, UR6, 0x19 ;  /* 0x0000000611067291 */ /* 0x000fe2000f8fca3f */
[----:B------:R-:W-:Y:S01]  /*0df0*/  IMAD.U32 R4, RZ, RZ, UR41 ;  /* 0x00000029ff047e24 */ /* 0x000fe2000f8e00ff */
[----:B------:R-:W-:Y:S01]  /*0e00*/  UIMAD UR8, UR7, -0x140, UR31 ;  /* 0xfffffec0070878a4 */ /* 0x000fe2000f8e021f */
[----:B------:R-:W-:Y:S01]  /*0e10*/  IMAD.U32 R7, RZ, RZ, UR28 ;  /* 0x0000001cff077e24 */ /* 0x000fe2000f8e00ff */
[----:B------:R0:W4:Y:S01]  /*0e20*/  @!P1 LDG.E.EL.U16 R25, [R10.64] ;  /* 0x0000001a0a199981 */ /* 0x000122000c2e1500 */
[----:B------:R-:W-:Y:S01]  /*0e30*/  PLOP3.LUT P1, PT, PT, PT, UP2, 0x80, 0x0 ;  /* 0x000000000000781c */ /* 0x000fe20003f2f028 */
[----:B------:R-:W-:-:S02]  /*0e40*/  UIMAD UR6, UR6, -0x140, UR32 ;  /* 0xfffffec0060678a4 */ /* 0x000fc4000f8e0220 */
[----:B------:R-:W-:Y:S01]  /*0e50*/  UISETP.GE.AND UP1, UPT, UR32, 0x1b80, UPT ;  /* 0x00001b802000788c */ /* 0x000fe2000bf26270 */
[----:B------:R1:W4:Y:S01]  /*0e60*/  @!P0 LDG.E.EL.U16 R26, [R8.64] ;  /* 0x0000001a081a8981 */ /* 0x000322000c2e1500 */
[----:B------:R-:W-:Y:S02]  /*0e70*/  UIMAD.WIDE UR8, UR8, UR28, UR4 ;  /* 0x0000001c080872a5 */ /* 0x000fe4000f8e0204 */
[----:B------:R-:W-:Y:S01]  /*0e80*/  UIMAD.WIDE UR6, UR6, UR28, UR4 ;  /* 0x0000001c060672a5 */ /* 0x000fe2000f8e0204 */
[----:B------:R-:W-:Y:S01]  /*0e90*/  PRMT R19, RZ, 0x7610, R19 ;  /* 0x00007610ff137816 */ /* 0x000fe20000000013 */
[----:B------:R-:W-:Y:S01]  /*0ea0*/  UIMAD.WIDE UR10, UR30, 0x66666667, URZ ;  /* 0x666666671e0a78a5 */ /* 0x000fe2000f8e023f */
[----:B------:R-:W-:Y:S01]  /*0eb0*/  PLOP3.LUT P0, PT, PT, PT, UP1, 0x80, 0x0 ;  /* 0x000000000000781c */ /* 0x000fe20003f0f018 */
[----:B0-----:R-:W-:Y:S01]  /*0ec0*/  IMAD.U32 R10, RZ, RZ, UR8 ;  /* 0x00000008ff0a7e24 */ /* 0x001fe2000f8e00ff */
[----:B------:R-:W-:Y:S01]  /*0ed0*/  ISETP.LT.AND P3, PT, R4, 0x1b80, !P6 ;  /* 0x00001b800400780c */ /* 0x000fe20007761270 */
[----:B------:R-:W-:Y:S01]  /*0ee0*/  IMAD.U32 R11, RZ, RZ, UR9 ;  /* 0x00000009ff0b7e24 */ /* 0x000fe2000f8e00ff */
[----:B------:R-:W-:Y:S01]  /*0ef0*/  PRMT R0, RZ, 0x7610, R0 ;  /* 0x00007610ff007816 */ /* 0x000fe20000000000 */
[----:B------:R-:W-:Y:S01]  /*0f00*/  IMAD.WIDE R28, R44, R7, c[0x0][0x170] ;  /* 0x00005c002c1c7625 */ /* 0x000fe200078e0207 */
[----:B------:R-:W-:-:S02]  /*0f10*/  MOV R4, UR29 ;  /* 0x0000001d00047c02 */ /* 0x000fc40008000f00 */
[----:B------:R0:W4:Y:S01]  /*0f20*/  @!P1 LDG.E.EL.U16 R19, [R10.64] ;  /* 0x0000001a0a139981 */ /* 0x000122000c2e1500 */
[----:B-1----:R-:W-:Y:S01]  /*0f30*/  IMAD.U32 R8, RZ, RZ, UR6 ;  /* 0x00000006ff087e24 */ /* 0x002fe2000f8e00ff */
[----:B------:R-:W-:Y:S01]  /*0f40*/  USHF.R.U32.HI UR6, URZ, 0x1f, UR11 ;  /* 0x0000001f3f067899 */ /* 0x000fe2000801160b */
[----:B------:R-:W-:Y:S01]  /*0f50*/  ISETP.LT.AND P1, PT, R4, 0x1b80, !P6 ;  /* 0x00001b800400780c */ /* 0x000fe20007721270 */
[----:B------:R1:W4:Y:S01]  /*0f60*/  @P5 LDG.E.EL.U16 R0, [R28.64] ;  /* 0x0000001a1c005981 */ /* 0x000322000c2e1500 */
[----:B------:R-:W-:Y:S01]  /*0f70*/  PRMT R4, RZ, 0x7610, R4 ;  /* 0x00007610ff047816 */ /* 0x000fe20000000004 */
[----:B------:R-:W-:Y:S01]  /*0f80*/  IMAD.U32 R9, RZ, RZ, UR7 ;  /* 0x00000007ff097e24 */ /* 0x000fe2000f8e00ff */
[----:B------:R-:W-:Y:S01]  /*0f90*/  UISETP.GE.AND UP0, UPT, UR30, 0x1b80, UPT ;  /* 0x00001b801e00788c */ /* 0x000fe2000bf06270 */
[C---:B------:R-:W-:Y:S01]  /*0fa0*/  IADD3 R39, R42.reuse, UR14, RZ ;  /* 0x0000000e2a277c10 */ /* 0x040fe2000fffe0ff */
[----:B------:R-:W-:Y:S02]  /*0fb0*/  ULEA.HI.SX32 UR6, UR11, UR6, 0x19 ;  /* 0x000000060b067291 */ /* 0x000fe4000f8fca3f */
[----:B------:R-:W-:Y:S01]  /*0fc0*/  UIADD3 UR11, UR15, 0xd, URZ ;  /* 0x0000000d0f0b7890 */ /* 0x000fe2000fffe03f */
[----:B------:R0:W4:Y:S01]  /*0fd0*/  @!P0 LDG.E.EL.U16 R21, [R8.64] ;  /* 0x0000001a08158981 */ /* 0x000122000c2e1500 */
[----:B-1----:R-:W-:Y:S01]  /*0fe0*/  IMAD.WIDE R28, R42, R7, c[0x0][0x170] ;  /* 0x00005c002a1c7625 */ /* 0x002fe200078e0207 */
[----:B------:R-:W-:Y:S01]  /*0ff0*/  UIMAD UR6, UR6, -0x140, UR30 ;  /* 0xfffffec0060678a4 */ /* 0x000fe2000f8e021e */
[----:B------:R-:W-:Y:S01]  /*1000*/  IADD3 R38, R39, UR14, RZ ;  /* 0x0000000e27267c10 */ /* 0x000fe2000fffe0ff */
[----:B------:R-:W-:Y:S01]  /*1010*/  UIMAD.WIDE UR8, UR11, 0x66666667, URZ ;  /* 0x666666670b0878a5 */ /* 0x000fe2000f8e023f */
[----:B------:R-:W-:Y:S01]  /*1020*/  PLOP3.LUT P0, PT, PT, PT, UP0, 0x80, 0x0 ;  /* 0x000000000000781c */ /* 0x000fe20003f0f008 */
[----:B------:R1:W4:Y:S01]  /*1030*/  @P4 LDG.E.EL.U16 R4, [R28.64] ;  /* 0x0000001a1c044981 */ /* 0x000322000c2e1500 */
[----:B------:R-:W-:Y:S01]  /*1040*/  UIMAD.WIDE UR6, UR6, UR28, UR4 ;  /* 0x0000001c060672a5 */ /* 0x000fe2000f8e0204 */
[----:B------:R-:W-:Y:S01]  /*1050*/  PRMT R7, RZ, 0x7610, R7 ;  /* 0x00007610ff077816 */ /* 0x000fe20000000007 */
[----:B------:R-:W-:Y:S01]  /*1060*/  USHF.R.U32.HI UR8, URZ, 0x1f, UR9 ;  /* 0x0000001f3f087899 */ /* 0x000fe20008011609 */
[----:B-1----:R-:W-:Y:S01]  /*1070*/  IMAD.U32 R29, RZ, RZ, UR28 ;  /* 0x0000001cff1d7e24 */ /* 0x002fe2000f8e00ff */
[----:B------:R-:W-:-:S03]  /*1080*/  PRMT R12, RZ, 0x7610, R12 ;  /* 0x00007610ff0c7816 */ /* 0x000fc6000000000c */
[----:B------:R-:W-:Y:S01]  /*1090*/  IMAD.WIDE R28, R38, R29, c[0x0][0x170] ;  /* 0x00005c00261c7625 */ /* 0x000fe200078e021d */
[----:B------:R-:W-:Y:S02]  /*10a0*/  ULEA.HI.SX32 UR8, UR9, UR8, 0x19 ;  /* 0x0000000809087291 */ /* 0x000fe4000f8fca3f */
[----:B------:R-:W-:Y:S01]  /*10b0*/  UISETP.GE.AND UP0, UPT, UR11, 0x1b80, UPT ;  /* 0x00001b800b00788c */ /* 0x000fe2000bf06270 */
[----:B0-----:R-:W-:Y:S01]  /*10c0*/  IMAD.U32 R8, RZ, RZ, UR6 ;  /* 0x00000006ff087e24 */ /* 0x001fe2000f8e00ff */
[----:B------:R0:W4:Y:S01]  /*10d0*/  @P1 LDG.E.EL.U16 R7, [R28.64] ;  /* 0x0000001a1c071981 */ /* 0x000122000c2e1500 */
[----:B------:R-:W-:Y:S01]  /*10e0*/  IMAD.U32 R9, RZ, RZ, UR7 ;  /* 0x00000007ff097e24 */ /* 0x000fe2000f8e00ff */
[----:B------:R-:W-:Y:S02]  /*10f0*/  UIADD3 UR12, UR15, 0xe, URZ ;  /* 0x0000000e0f0c7890 */ /* 0x000fe4000fffe03f */
[----:B------:R-:W-:Y:S01]  /*1100*/  UIMAD UR6, UR8, -0x140, UR11 ;  /* 0xfffffec0080678a4 */ /* 0x000fe2000f8e020b */
[----:B------:R-:W-:Y:S01]  /*1110*/  IMAD.WIDE R30, R39, R30, c[0x0][0x170] ;  /* 0x00005c00271e7625 */ /* 0x000fe200078e021e */
[----:B------:R1:W4:Y:S01]  /*1120*/  @!P0 LDG.E.EL.U16 R12, [R8.64] ;  /* 0x0000001a080c8981 */ /* 0x000322000c2e1500 */
[----:B------:R-:W-:Y:S01]  /*1130*/  PLOP3.LUT P0, PT, PT, PT, UP0, 0x80, 0x0 ;  /* 0x000000000000781c */ /* 0x000fe20003f0f008 */
[----:B------:R-:W-:-:S02]  /*1140*/  UIMAD.WIDE UR8, UR12, 0x66666667, URZ ;  /* 0x666666670c0878a5 */ /* 0x000fc4000f8e023f */
[----:B------:R-:W-:Y:S01]  /*1150*/  UIMAD.WIDE UR6, UR6, UR28, UR4 ;  /* 0x0000001c060672a5 */ /* 0x000fe2000f8e0204 */
[----:B------:R0:W4:Y:S01]  /*1160*/  @P3 LDG.E.EL.U16 R22, [R30.64] ;  /* 0x0000001a1e163981 */ /* 0x000122000c2e1500 */
[----:B------:R-:W-:Y:S02]  /*1170*/  UIADD3 UR15, UR15, 0xf, URZ ;  /* 0x0000000f0f0f7890 */ /* 0x000fe4000fffe03f */
[----:B------:R-:W-:Y:S01]  /*1180*/  USHF.R.U32.HI UR8, URZ, 0x1f, UR9 ;  /* 0x0000001f3f087899 */ /* 0x000fe20008011609 */
[----:B------:R-:W-:Y:S01]  /*1190*/  PRMT R10, RZ, 0x7610, R10 ;  /* 0x00007610ff0a7816 */ /* 0x000fe2000000000a */
[----:B-1----:R-:W-:Y:S01]  /*11a0*/  IMAD.U32 R8, RZ, RZ, UR6 ;  /* 0x00000006ff087e24 */ /* 0x002fe2000f8e00ff */
[----:B------:R-:W-:Y:S01]  /*11b0*/  UISETP.GE.AND UP0, UPT, UR12, 0x1b80, UPT ;  /* 0x00001b800c00788c */ /* 0x000fe2000bf06270 */
[----:B------:R-:W-:Y:S01]  /*11c0*/  IMAD.U32 R9, RZ, RZ, UR7 ;  /* 0x00000007ff097e24 */ /* 0x000fe2000f8e00ff */
[----:B------:R-:W-:Y:S02]  /*11d0*/  UIMAD.WIDE UR6, UR15, 0x66666667, URZ ;  /* 0x666666670f0678a5 */ /* 0x000fe4000f8e023f */
[----:B------:R-:W-:-:S02]  /*11e0*/  ULEA.HI.SX32 UR8, UR9, UR8, 0x19 ;  /* 0x0000000809087291 */ /* 0x000fc4000f8fca3f */
[----:B------:R1:W4:Y:S02]  /*11f0*/  @!P0 LDG.E.EL.U16 R10, [R8.64] ;  /* 0x0000001a080a8981 */ /* 0x000324000c2e1500 */
[----:B------:R-:W-:Y:S01]  /*1200*/  UIMAD UR8, UR8, -0x140, UR12 ;  /* 0xfffffec0080878a4 */ /* 0x000fe2000f8e020c */
[----:B------:R-:W-:Y:S01]  /*1210*/  PLOP3.LUT P0, PT, PT, PT, UP0, 0x80, 0x0 ;  /* 0x000000000000781c */ /* 0x000fe20003f0f008 */
[----:B------:R-:W-:Y:S01]  /*1220*/  UMOV UR9, UR7 ;  /* 0x0000000700097c82 */ /* 0x000fe20008000000 */
[----:B------:R-:W-:Y:S01]  /*1230*/  IMAD.U32 R13, RZ, RZ, UR37 ;  /* 0x00000025ff0d7e24 */ /* 0x000fe2000f8e00ff */
[----:B------:R-:W-:Y:S01]  /*1240*/  UIMAD.WIDE UR6, UR8, UR28, UR4 ;  /* 0x0000001c080672a5 */ /* 0x000fe2000f8e0204 */
[----:B------:R-:W-:Y:S02]  /*1250*/  P2R R17, PR, RZ, 0x2 ;  /* 0x00000002ff117803 */ /* 0x000fe40000000000 */
[----:B------:R-:W-:Y:S02]  /*1260*/  PRMT R11, RZ, 0x7610, R11 ;  /* 0x00007610ff0b7816 */ /* 0x000fe4000000000b */
[----:B------:R-:W-:Y:S01]  /*1270*/  ISETP.LT.AND P1, PT, R13, 0x1b80, !P6 ;  /* 0x00001b800d00780c */ /* 0x000fe20007721270 */
[----:B-1----:R-:W-:Y:S01]  /*1280*/  IMAD.U32 R8, RZ, RZ, UR6 ;  /* 0x00000006ff087e24 */ /* 0x002fe2000f8e00ff */
[----:B------:R-:W-:Y:S01]  /*1290*/  IADD3 R36, R38, UR14, RZ ;  /* 0x0000000e26247c10 */ /* 0x000fe2000fffe0ff */
[----:B------:R-:W-:Y:S01]  /*12a0*/  IMAD.U32 R9, RZ, RZ, UR7 ;  /* 0x00000007ff097e24 */ /* 0x000fe2000f8e00ff */
[----:B------:R-:W-:-:S04]  /*12b0*/  PRMT R13, RZ, 0x7610, R13 ;  /* 0x00007610ff0d7816 */ /* 0x000fc8000000000d */
[----:B------:R1:W4:Y:S02]  /*12c0*/  @!P0 LDG.E.EL.U16 R11, [R8.64] ;  /* 0x0000001a080b8981 */ /* 0x000324000c2e1500 */
[----:B-1----:R-:W-:-:S05]  /*12d0*/  IMAD.WIDE R8, R36, R37, c[0x0][0x170] ;  /* 0x00005c0024087625 */ /* 0x002fca00078e0225 */
[----:B------:R1:W4:Y:S01]  /*12e0*/  @P1 LDG.E.EL.U16 R13, [R8.64] ;  /* 0x0000001a080d1981 */ /* 0x000322000c2e1500 */
[----:B------:R-:W-:-:S05]  /*12f0*/  IMAD.SHL.U32 R2, R2, 0x2, RZ ;  /* 0x0000000202027824 */ /* 0x000fca00078e00ff */
[----:B0-----:R-:W0:Y:S04]  /*1300*/  LDS.U16 R29, [R2] ;  /* 0x00000000021d7984 */ /* 0x001e280000000400 */
[----:B------:R-:W-:Y:S01]  /*1310*/  LDS.U16 R28, [R2+0x404] ;  /* 0x00040400021c7984 */ /* 0x000fe20000000400 */
[----:B------:R-:W-:Y:S02]  /*1320*/  USHF.R.U32.HI UR10, URZ, 0x1f, UR9 ;  /* 0x0000001f3f0a7899 */ /* 0x000fe40008011609 */
[----:B------:R-:W-:Y:S01]  /*1330*/  UISETP.GE.AND UP0, UPT, UR15, 0x1b80, UPT ;  /* 0x00001b800f00788c */ /* 0x000fe2000bf06270 */
[----:B-1----:R-:W1:Y:S01]  /*1340*/  LDS.U16 R8, [R2+0x606] ;  /* 0x0006060002087984 */ /* 0x002e620000000400 */
[----:B------:R-:W-:Y:S01]  /*1350*/  ULEA.HI.SX32 UR10, UR9, UR10, 0x19 ;  /* 0x0000000a090a7291 */ /* 0x000fe2000f8fca3f */
[----:B------:R-:W-:-:S02]  /*1360*/  PRMT R20, RZ, 0x7610, R20 ;  /* 0x00007610ff147816 */ /* 0x000fc40000000014 */
[----:B------:R-:W2:Y:S01]  /*1370*/  LDS.U16 R9, [R2+0x808] ;  /* 0x0008080002097984 */ /* 0x000ea20000000400 */
[----:B------:R-:W-:Y:S01]  /*1380*/  UIMAD UR10, UR10, -0x140, UR15 ;  /* 0xfffffec00a0a78a4 */ /* 0x000fe2000f8e020f */
[----:B------:R-:W-:Y:S02]  /*1390*/  PLOP3.LUT P0, PT, PT, PT, UP0, 0x80, 0x0 ;  /* 0x000000000000781c */ /* 0x000fe40003f0f008 */
[----:B------:R-:W-:Y:S01]  /*13a0*/  LDS.U16 R30, [R2+0x202] ;  /* 0x00020200021e7984 */ /* 0x000fe20000000400 */
[----:B------:R-:W-:-:S06]  /*13b0*/  UIMAD.WIDE UR4, UR10, UR28, UR4 ;  /* 0x0000001c0a0472a5 */ /* 0x000fcc000f8e0204 */
[----:B------:R-:W-:Y:S02]  /*13c0*/  IMAD.U32 R40, RZ, RZ, UR4 ;  /* 0x00000004ff287e24 */ /* 0x000fe4000f8e00ff */
[----:B------:R-:W-:-:S05]  /*13d0*/  IMAD.U32 R41, RZ, RZ, UR5 ;  /* 0x00000005ff297e24 */ /* 0x000fca000f8e00ff */
[----:B------:R2:W4:Y:S01]  /*13e0*/  @!P0 LDG.E.EL.U16 R20, [R40.64] ;  /* 0x0000001a28148981 */ /* 0x000522000c2e1500 */
[----:B0-----:R-:W-:Y:S02]  /*13f0*/  HADD2.F32 R29, -RZ, R29.H0_H0 ;  /* 0x2000001dff1d7230 */ /* 0x001fe40000004100 */
[----:B-1----:R-:W-:Y:S02]  /*1400*/  HADD2.F32 R8, -RZ, R8.H0_H0 ;  /* 0x20000008ff087230 */ /* 0x002fe40000004100 */
[----:B--2---:R-:W-:-:S05]  /*1410*/  HADD2.F32 R40, -RZ, R23.H0_H0 ;  /* 0x20000017ff287230 */ /* 0x004fca0000004100 */
[----:B------:R-:W-:Y:S01]  /*1420*/  FADD R45, R40, R29 ;  /* 0x0000001d282d7221 */ /* 0x000fe20000000000 */
[----:B---3--:R-:W-:Y:S02]  /*1430*/  HADD2.F32 R29, -RZ, R6.H0_H0 ;  /* 0x20000006ff1d7230 */ /* 0x008fe40000004100 */
[----:B------:R-:W-:-:S05]  /*1440*/  HADD2.F32 R6, -RZ, R28.H0_H0 ;  /* 0x2000001cff067230 */ /* 0x000fca0000004100 */
[----:B------:R-:W-:Y:S02]  /*1450*/  FADD R6, R29, R6 ;  /* 0x000000061d067221 */ /* 0x000fe40000000000 */
[----:B------:R-:W0:Y:S01]  /*1460*/  LDS.U16 R29, [R2+0xa0a] ;  /* 0x000a0a00021d7984 */ /* 0x000e220000000400 */
[----:B-----5:R-:W-:-:S05]  /*1470*/  HADD2.F32 R27, -RZ, R27.H0_H0 ;  /* 0x2000001bff1b7230 */ /* 0x020fca0000004100 */
[----:B------:R-:W-:Y:S01]  /*1480*/  FADD R43, R27, R8 ;  /* 0x000000081b2b7221 */ /* 0x000fe20000000000 */
[----:B------:R-:W-:Y:S02]  /*1490*/  IMAD.U32 R8, RZ, RZ, UR36 ;  /* 0x00000024ff087e24 */ /* 0x000fe4000f8e00ff */
[----:B------:R-:W-:-:S03]  /*14a0*/  HADD2.F32 R9, -RZ, R9.H0_H0 ;  /* 0x20000009ff097230 */ /* 0x000fc60000004100 */
[----:B------:R-:W-:Y:S01]  /*14b0*/  ISETP.LT.AND P0, PT, R8, 0x1b80, !P6 ;  /* 0x00001b800800780c */ /* 0x000fe20007701270 */
[----:B------:R-:W-:Y:S01]  /*14c0*/  HADD2.F32 R32, -RZ, R32.H0_H0 ;  /* 0x20000020ff207230 */ /* 0x000fe20000004100 */
[----:B------:R-:W-:-:S04]  /*14d0*/  IADD3 R28, R36, UR14, RZ ;  /* 0x0000000e241c7c10 */ /* 0x000fc8000fffe0ff */
[----:B------:R-:W-:Y:S01]  /*14e0*/  FADD R37, R32, R9 ;  /* 0x0000000920257221 */ /* 0x000fe20000000000 */
[----:B------:R-:W-:Y:S02]  /*14f0*/  HADD2.F32 R24, -RZ, R24.H0_H0 ;  /* 0x20000018ff187230 */ /* 0x000fe40000004100 */
[----:B------:R-:W-:Y:S01]  /*1500*/  IMAD.U32 R9, RZ, RZ, UR28 ;  /* 0x0000001cff097e24 */ /* 0x000fe2000f8e00ff */
[----:B------:R-:W-:Y:S02]  /*1510*/  PRMT R32, RZ, 0x7610, R32 ;  /* 0x00007610ff207816 */ /* 0x000fe40000000020 */
[----:B------:R-:W-:Y:S01]  /*1520*/  FADD R45, R24, R45 ;  /* 0x0000002d182d7221 */ /* 0x000fe20000000000 */
[----:B------:R-:W-:-:S04]  /*1530*/  IMAD.WIDE R8, R28, R9, c[0x0][0x170] ;  /* 0x00005c001c087625 */ /* 0x000fc800078e0209 */
[----:B------:R-:W-:Y:S01]  /*1540*/  IMAD.U32 R24, RZ, RZ, UR35 ;  /* 0x00000023ff187e24 */ /* 0x000fe2000f8e00ff */
[----:B------:R-:W-:Y:S01]  /*1550*/  P2R R41, PR, RZ, 0x1 ;  /* 0x00000001ff297803 */ /* 0x000fe20000000000 */
[----:B------:R1:W2:Y:S01]  /*1560*/  @P0 LDG.E.EL.U16 R32, [R8.64] ;  /* 0x0000001a08200981 */ /* 0x0002a2000c2e1500 */
[----:B------:R-:W-:Y:S02]  /*1570*/  HADD2.F32 R27, -RZ, R16.H0_H0 ;  /* 0x20000010ff1b7230 */ /* 0x000fe40000004100 */
[----:B------:R-:W-:Y:S01]  /*1580*/  ISETP.LT.AND P0, PT, R24, 0x1b80, !P6 ;  /* 0x00001b801800780c */ /* 0x000fe20007701270 */
[----:B0-----:R-:W-:Y:S01]  /*1590*/  HADD2.F32 R16, -RZ, R29.H0_H0 ;  /* 0x2000001dff107230 */ /* 0x001fe20000004100 */
[----:B------:R-:W-:Y:S01]  /*15a0*/  IADD3 R29, R28, UR14, RZ ;  /* 0x0000000e1c1d7c10 */ /* 0x000fe2000fffe0ff */
[----:B------:R-:W-:Y:S02]  /*15b0*/  HADD2.F32 R23, -RZ, R30.H0_H0 ;  /* 0x2000001eff177230 */ /* 0x000fe40000004100 */
[----:B------:R-:W-:Y:S01]  /*15c0*/  IMAD.U32 R30, RZ, RZ, UR28 ;  /* 0x0000001cff1e7e24 */ /* 0x000fe2000f8e00ff */
[----:B------:R-:W-:-:S03]  /*15d0*/  PRMT R31, RZ, 0x7610, R31 ;  /* 0x00007610ff1f7816 */ /* 0x000fc6000000001f */
[----:B-1----:R-:W-:-:S05]  /*15e0*/  IMAD.WIDE R8, R29, R30, c[0x0][0x170] ;  /* 0x00005c001d087625 */ /* 0x002fca00078e021e */
[----:B------:R0:W3:Y:S01]  /*15f0*/  @P0 LDG.E.EL.U16 R31, [R8.64] ;  /* 0x0000001a081f0981 */ /* 0x0000e2000c2e1500 */
[----:B------:R-:W-:Y:S01]  /*1600*/  HADD2.F32 R46, -RZ, R35.H0_H0 ;  /* 0x20000023ff2e7230 */ /* 0x000fe20000004100 */
[----:B------:R-:W-:-:S04]  /*1610*/  FADD R16, R27, R16 ;  /* 0x000000101b107221 */ /* 0x000fc80000000000 */
[----:B------:R-:W-:Y:S01]  /*1620*/  FADD R23, R46, R23 ;  /* 0x000000172e177221 */ /* 0x000fe20000000000 */
[----:B------:R-:W-:Y:S02]  /*1630*/  P2R R40, PR, RZ, 0x1 ;  /* 0x00000001ff287803 */ /* 0x000fe40000000000 */
[----:B------:R-:W-:Y:S02]  /*1640*/  P2R R18, PR, RZ, 0x2 ;  /* 0x00000002ff127803 */ /* 0x000fe40000000000 */
[----:B------:R-:W-:Y:S02]  /*1650*/  PRMT R24, RZ, 0x7610, R24 ;  /* 0x00007610ff187816 */ /* 0x000fe40000000018 */
[----:B------:R-:W-:Y:S01]  /*1660*/  P2R R14, PR, RZ, 0x8 ;  /* 0x00000008ff0e7803 */ /* 0x000fe20000000000 */
[----:B----4-:R-:W-:Y:S02]  /*1670*/  HADD2.F32 R0, -RZ, R0.H0_H0 ;  /* 0x20000000ff007230 */ /* 0x010fe40000004100 */
[----:B------:R-:W-:-:S03]  /*1680*/  HADD2.F32 R27, -RZ, R4.H0_H0 ;  /* 0x20000004ff1b7230 */ /* 0x000fc60000004100 */
[----:B------:R-:W-:Y:S01]  /*1690*/  FADD R4, R0, R23 ;  /* 0x0000001700047221 */ /* 0x000fe20000000000 */
[----:B------:R-:W-:Y:S01]  /*16a0*/  IMAD.U32 R23, RZ, RZ, UR34 ;  /* 0x00000022ff177e24 */ /* 0x000fe2000f8e00ff */
[----:B------:R-:W-:Y:S01]  /*16b0*/  IADD3 R0, R29, UR14, RZ ;  /* 0x0000000e1d007c10 */ /* 0x000fe2000fffe0ff */
[----:B0-----:R-:W-:-:S05]  /*16c0*/  HADD2.F32 R8, -RZ, R7.H0_H0 ;  /* 0x20000007ff087230 */ /* 0x001fca0000004100 */
[----:B------:R-:W-:Y:S01]  /*16d0*/  FADD R37, R8, R37 ;  /* 0x0000002508257221 */ /* 0x000fe20000000000 */
[----:B------:R-:W-:Y:S02]  /*16e0*/  IMAD.U32 R8, RZ, RZ, UR33 ;  /* 0x00000021ff087e24 */ /* 0x000fe4000f8e00ff */
[----:B------:R-:W-:-:S03]  /*16f0*/  HADD2.F32 R22, -RZ, R22.H0_H0 ;  /* 0x20000016ff167230 */ /* 0x000fc60000004100 */
[----:B------:R-:W-:Y:S02]  /*1700*/  ISETP.LT.AND P5, PT, R8, 0x1b80, !P6 ;  /* 0x00001b800800780c */ /* 0x000fe400077a1270 */
[----:B------:R-:W-:Y:S01]  /*1710*/  IADD3 R7, R0, UR14, RZ ;  /* 0x0000000e00077c10 */ /* 0x000fe2000fffe0ff */
[----:B------:R-:W-:Y:S01]  /*1720*/  FADD R43, R22, R43 ;  /* 0x0000002b162b7221 */ /* 0x000fe20000000000 */
[----:B------:R-:W-:Y:S01]  /*1730*/  ISETP.LT.AND P0, PT, R23, 0x1b80, !P6 ;  /* 0x00001b801700780c */ /* 0x000fe20007701270 */
[----:B------:R-:W-:Y:S01]  /*1740*/  IMAD.U32 R22, RZ, RZ, UR28 ;  /* 0x0000001cff167e24 */ /* 0x000fe2000f8e00ff */
[----:B------:R-:W-:-:S03]  /*1750*/  PRMT R23, RZ, 0x7610, R23 ;  /* 0x00007610ff177816 */ /* 0x000fc60000000017 */
[----:B------:R-:W-:Y:S01]  /*1760*/  IMAD.WIDE R8, R7, R22, c[0x0][0x170] ;  /* 0x00005c0007087625 */ /* 0x000fe200078e0216 */
[----:B------:R-:W-:-:S03]  /*1770*/  P2R R22, PR, RZ, 0x20 ;  /* 0x00000020ff167803 */ /* 0x000fc60000000000 */
[----:B------:R-:W-:Y:S01]  /*1780*/  IMAD.WIDE R46, R0, R47, c[0x0][0x170] ;  /* 0x00005c00002e7625 */ /* 0x000fe200078e022f */
[----:B------:R0:W4:Y:S01]  /*1790*/  @P5 LDG.E.EL.U16 R23, [R8.64] ;  /* 0x0000001a08175981 */ /* 0x000122000c2e1500 */
[----:B------:R-:W-:-:S03]  /*17a0*/  ISETP.NE.AND P5, PT, R18, RZ, PT ;  /* 0x000000ff1200720c */ /* 0x000fc60003fa5270 */
[----:B------:R1:W5:Y:S01]  /*17b0*/  @P0 LDG.E.EL.U16 R24, [R46.64] ;  /* 0x0000001a2e180981 */ /* 0x000362000c2e1500 */
[----:B------:R-:W-:Y:S01]  /*17c0*/  F2FP.F16.F32.PACK_AB R45, R4, R45 ;  /* 0x0000002d042d723e */ /* 0x000fe200000000ff */
[----:B------:R-:W-:Y:S01]  /*17d0*/  IMAD.U32 R4, RZ, RZ, UR32 ;  /* 0x00000020ff047e24 */ /* 0x000fe2000f8e00ff */
[----:B-1----:R-:W-:Y:S02]  /*17e0*/  P2R R46, PR, RZ, 0x20 ;  /* 0x00000020ff2e7803 */ /* 0x002fe40000000000 */
[----:B------:R-:W-:-:S04]  /*17f0*/  ISETP.NE.AND P5, PT, R17, RZ, PT ;  /* 0x000000ff1100720c */ /* 0x000fc80003fa5270 */
[----:B------:R-:W-:Y:S02]  /*1800*/  P2R R47, PR, RZ, 0x20 ;  /* 0x00000020ff2f7803 */ /* 0x000fe40000000000 */
[----:B------:R-:W-:Y:S02]  /*1810*/  ISETP.NE.AND P5, PT, R14, RZ, PT ;  /* 0x000000ff0e00720c */ /* 0x000fe40003fa5270 */
[----:B------:R-:W-:Y:S02]  /*1820*/  ISETP.LT.AND P4, PT, R4, 0x1b80, !P6 ;  /* 0x00001b800400780c */ /* 0x000fe40007781270 */
[----:B------:R-:W-:Y:S01]  /*1830*/  P2R R50, PR, RZ, 0x20 ;  /* 0x00000020ff327803 */ /* 0x000fe20000000000 */
[----:B------:R-:W-:Y:S01]  /*1840*/  FADD R6, R27, R6 ;  /* 0x000000061b067221 */ /* 0x000fe20000000000 */
[----:B------:R-:W-:Y:S01]  /*1850*/  ISETP.NE.AND P5, PT, R5, RZ, PT ;  /* 0x000000ff0500720c */ /* 0x000fe20003fa5270 */
[----:B------:R-:W-:Y:S01]  /*1860*/  HADD2.F32 R13, -RZ, R13.H0_H0 ;  /* 0x2000000dff0d7230 */ /* 0x000fe20000004100 */
[----:B------:R-:W-:Y:S01]  /*1870*/  IADD3 R14, R7, UR14, RZ ;  /* 0x0000000e070e7c10 */ /* 0x000fe2000fffe0ff */
[----:B------:R-:W-:-:S03]  /*1880*/  IMAD.U32 R5, RZ, RZ, UR28 ;  /* 0x0000001cff057e24 */ /* 0x000fc6000f8e00ff */
[----:B------:R-:W-:Y:S01]  /*1890*/  FADD R16, R13, R16 ;  /* 0x000000100d107221 */ /* 0x000fe20000000000 */
[----:B------:R-:W-:Y:S01]  /*18a0*/  PRMT R13, RZ, 0x7610, R13 ;  /* 0x00007610ff0d7816 */ /* 0x000fe2000000000d */
[----:B------:R-:W-:Y:S01]  /*18b0*/  IMAD.WIDE R4, R14, R5, c[0x0][0x170] ;  /* 0x00005c000e047625 */ /* 0x000fe200078e0205 */
[----:B------:R-:W-:Y:S02]  /*18c0*/  F2FP.F16.F32.PACK_AB R43, R43, R6 ;  /* 0x000000062b2b723e */ /* 0x000fe400000000ff */
[----:B------:R-:W-:Y:S02]  /*18d0*/  MOV R6, UR31 ;  /* 0x0000001f00067c02 */ /* 0x000fe40008000f00 */
[----:B------:R1:W4:Y:S01]  /*18e0*/  @P4 LDG.E.EL.U16 R13, [R4.64] ;  /* 0x0000001a040d4981 */ /* 0x000322000c2e1500 */
[----:B------:R-:W-:Y:S02]  /*18f0*/  P2R R27, PR, RZ, 0x10 ;  /* 0x00000010ff1b7803 */ /* 0x000fe40000000000 */
[----:B------:R-:W-:Y:S01]  /*1900*/  ISETP.NE.AND P4, PT, R15, RZ, PT ;  /* 0x000000ff0f00720c */ /* 0x000fe20003f85270 */
[----:B------:R-:W-:Y:S01]  /*1910*/  IMAD.U32 R15, RZ, RZ, UR12 ;  /* 0x0000000cff0f7e24 */ /* 0x000fe2000f8e00ff */
[----:B------:R-:W-:Y:S01]  /*1920*/  ISETP.LT.AND P3, PT, R6, 0x1b80, !P6 ;  /* 0x00001b800600780c */ /* 0x000fe20007761270 */
[----:B------:R-:W-:Y:S01]  /*1930*/  IMAD.U32 R55, RZ, RZ, UR28 ;  /* 0x0000001cff377e24 */ /* 0x000fe2000f8e00ff */
[----:B------:R-:W-:Y:S01]  /*1940*/  IADD3 R6, R14, UR14, RZ ;  /* 0x0000000e0e067c10 */ /* 0x000fe2000fffe0ff */
[----:B0-----:R-:W-:Y:S01]  /*1950*/  IMAD.U32 R9, RZ, RZ, UR11 ;  /* 0x0000000bff097e24 */ /* 0x001fe2000f8e00ff */
[----:B------:R-:W-:-:S02]  /*1960*/  P2R R35, PR, RZ, 0x1 ;  /* 0x00000001ff237803 */ /* 0x000fc40000000000 */
[----:B------:R-:W-:Y:S01]  /*1970*/  ISETP.LT.AND P0, PT, R15, 0x1b80, !P6 ;  /* 0x00001b800f00780c */ /* 0x000fe20007701270 */
[C---:B------:R-:W-:Y:S01]  /*1980*/  IMAD.WIDE R54, R6.reuse, R55, c[0x0][0x170] ;  /* 0x00005c0006367625 */ /* 0x040fe200078e0237 */
[----:B------:R-:W-:Y:S02]  /*1990*/  PRMT R15, RZ, 0x7610, R15 ;  /* 0x00007610ff0f7816 */ /* 0x000fe4000000000f */
[----:B------:R-:W-:Y:S01]  /*19a0*/  ISETP.LT.AND P1, PT, R9, 0x1b80, !P6 ;  /* 0x00001b800900780c */ /* 0x000fe20007721270 */
[----:B------:R-:W-:Y:S01]  /*19b0*/  IMAD.U32 R8, RZ, RZ, UR30 ;  /* 0x0000001eff087e24 */ /* 0x000fe2000f8e00ff */
[----:B------:R-:W-:Y:S02]  /*19c0*/  IADD3 R9, R6, UR14, RZ ;  /* 0x0000000e06097c10 */ /* 0x000fe4000fffe0ff */
[----:B------:R0:W4:Y:S01]  /*19d0*/  @P3 LDG.E.EL.U16 R15, [R54.64] ;  /* 0x0000001a360f3981 */ /* 0x000122000c2e1500 */
[----:B------:R-:W-:Y:S02]  /*19e0*/  P2R R30, PR, RZ, 0x8 ;  /* 0x00000008ff1e7803 */ /* 0x000fe40000000000 */
[----:B------:R-:W-:-:S02]  /*19f0*/  ISETP.NE.AND P3, PT, R3, RZ, PT ;  /* 0x000000ff0300720c */ /* 0x000fc40003f65270 */
[----:B------:R-:W-:Y:S02]  /*1a00*/  IADD3 R3, R9, UR14, RZ ;  /* 0x0000000e09037c10 */ /* 0x000fe4000fffe0ff */
[----:B------:R-:W-:Y:S01]  /*1a10*/  ISETP.LT.AND P2, PT, R8, 0x1b80, !P6 ;  /* 0x00001b800800780c */ /* 0x000fe20007741270 */
[----:B------:R-:W-:Y:S01]  /*1a20*/  IMAD.U32 R8, RZ, RZ, UR15 ;  /* 0x0000000fff087e24 */ /* 0x000fe2000f8e00ff */
[----:B-1----:R-:W-:Y:S01]  /*1a30*/  IADD3 R5, R3, UR14, RZ ;  /* 0x0000000e03057c10 */ /* 0x002fe2000fffe0ff */
[----:B------:R-:W-:Y:S02]  /*1a40*/  IMAD.U32 R52, RZ, RZ, UR28 ;  /* 0x0000001cff347e24 */ /* 0x000fe4000f8e00ff */
[----:B------:R-:W-:Y:S01]  /*1a50*/  IMAD.U32 R4, RZ, RZ, UR28 ;  /* 0x0000001cff047e24 */ /* 0x000fe2000f8e00ff */
[----:B------:R-:W-:Y:S01]  /*1a60*/  ISETP.LT.AND P6, PT, R8, 0x1b80, !P6 ;  /* 0x00001b800800780c */ /* 0x000fe200077c1270 */
[----:B------:R-:W-:Y:S01]  /*1a70*/  IMAD.WIDE R52, R9, R52, c[0x0][0x170] ;  /* 0x00005c0009347625 */ /* 0x000fe200078e0234 */
[----:B------:R-:W-:-:S03]  /*1a80*/  PRMT R18, RZ, 0x7610, R18 ;  /* 0x00007610ff127816 */ /* 0x000fc60000000012 */
[----:B------:R-:W-:-:S04]  /*1a90*/  IMAD.WIDE R56, R3, R4, c[0x0][0x170] ;  /* 0x00005c0003387625 */ /* 0x000fc800078e0204 */
[C---:B0-----:R-:W-:Y:S01]  /*1aa0*/  IMAD.WIDE R54, R5.reuse, R4, c[0x0][0x170] ;  /* 0x00005c0005367625 */ /* 0x041fe200078e0204 */
[----:B------:R-:W-:Y:S01]  /*1ab0*/  IADD3 R4, R5, UR14, RZ ;  /* 0x0000000e05047c10 */ /* 0x000fe2000fffe0ff */
[----:B------:R0:W4:Y:S02]  /*1ac0*/  @P2 LDG.E.EL.U16 R18, [R52.64] ;  /* 0x0000001a34122981 */ /* 0x000124000c2e1500 */
[----:B------:R-:W-:Y:S01]  /*1ad0*/  IMAD.U32 R51, RZ, RZ, UR28 ;  /* 0x0000001cff337e24 */ /* 0x000fe2000f8e00ff */
[----:B------:R-:W-:Y:S01]  /*1ae0*/  F2FP.F16.F32.PACK_AB R37, R16, R37 ;  /* 0x000000251025723e */ /* 0x000fe200000000ff */
[----:B------:R-:W-:Y:S01]  /*1af0*/  IMAD.U32 R48, RZ, RZ, UR28 ;  /* 0x0000001cff307e24 */ /* 0x000fe2000f8e00ff */
[----:B------:R-:W-:Y:S02]  /*1b00*/  PRMT R17, RZ, 0x7610, R17 ;  /* 0x00007610ff117816 */ /* 0x000fe40000000011 */
[----:B------:R-:W-:Y:S02]  /*1b10*/  PRMT R16, RZ, 0x7610, R16 ;  /* 0x00007610ff107816 */ /* 0x000fe40000000010 */
[----:B------:R-:W-:Y:S01]  /*1b20*/  PRMT R8, RZ, 0x7610, R8 ;  /* 0x00007610ff087816 */ /* 0x000fe20000000008 */
[-C--:B0-----:R-:W-:Y:S01]  /*1b30*/  IMAD.WIDE R52, R4, R51.reuse, c[0x0][0x170] ;  /* 0x00005c0004347625 */ /* 0x081fe200078e0233 */
[----:B------:R-:W4:Y:S03]  /*1b40*/  @P1 LDG.E.EL.U16 R17, [R56.64] ;  /* 0x0000001a38111981 */ /* 0x000f26000c2e1500 */
[----:B------:R-:W-:Y:S01]  /*1b50*/  IMAD.WIDE R48, R49, R48, c[0x0][0x178] ;  /* 0x00005e0031307625 */ /* 0x000fe200078e0230 */
[----:B------:R0:W4:Y:S04]  /*1b60*/  @P0 LDG.E.EL.U16 R16, [R54.64] ;  /* 0x0000001a36100981 */ /* 0x000128000c2e1500 */
[----:B------:R-:W4:Y:S04]  /*1b70*/  @P6 LDG.E.EL.U16 R8, [R52.64] ;  /* 0x0000001a34086981 */ /* 0x000f28000c2e1500 */
[----:B------:R1:W-:Y:S01]  /*1b80*/  @P5 STG.E.U16 [R48.64], R45 ;  /* 0x0000002d30005986 */ /* 0x0003e2000c10151a */
[----:B------:R-:W-:Y:S01]  /*1b90*/  ISETP.NE.AND P5, PT, R50, RZ, PT ;  /* 0x000000ff3200720c */ /* 0x000fe20003fa5270 */
[----:B0-----:R-:W-:-:S04]  /*1ba0*/  IMAD.WIDE R54, R44, R51, c[0x0][0x178] ;  /* 0x00005e002c367625 */ /* 0x001fc800078e0233 */
[----:B------:R-:W-:Y:S01]  /*1bb0*/  IMAD.WIDE R50, R42, R51, c[0x0][0x178] ;  /* 0x00005e002a327625 */ /* 0x000fe200078e0233 */
[----:B-1----:R-:W-:-:S05]  /*1bc0*/  PRMT R45, R45, 0x7632, R45 ;  /* 0x000076322d2d7816 */ /* 0x002fca000000002d */
[----:B------:R0:W-:Y:S04]  /*1bd0*/  @P3 STG.E.U16 [R54.64], R45 ;  /* 0x0000002d36003986 */ /* 0x0001e8000c10151a */
[----:B------:R-:W-:Y:S01]  /*1be0*/  @P4 STG.E.U16 [R50.64], R43 ;  /* 0x0000002b32004986 */ /* 0x000fe2000c10151a */
[----:B------:R-:W-:Y:S01]  /*1bf0*/  ISETP.NE.AND P4, PT, R40, RZ, PT ;  /* 0x000000ff2800720c */ /* 0x000fe20003f85270 */
[----:B------:R-:W-:Y:S01]  /*1c00*/  IMAD.U32 R40, RZ, RZ, UR28 ;  /* 0x0000001cff287e24 */ /* 0x000fe2000f8e00ff */
[----:B------:R-:W-:Y:S02]  /*1c10*/  ISETP.NE.AND P3, PT, R41, RZ, PT ;  /* 0x000000ff2900720c */ /* 0x000fe40003f65270 */
[----:B------:R-:W-:Y:S01]  /*1c20*/  PRMT R42, R43, 0x7632, R42 ;  /* 0x000076322b2a7816 */ /* 0x000fe2000000002a */
[----:B------:R-:W-:-:S05]  /*1c30*/  IMAD.WIDE R40, R39, R40, c[0x0][0x178] ;  /* 0x00005e0027287625 */ /* 0x000fca00078e0228 */
[----:B------:R-:W-:Y:S01]  /*1c40*/  @P5 STG.E.U16 [R40.64], R42 ;  /* 0x0000002a28005986 */ /* 0x000fe2000c10151a */
[----:B------:R-:W-:Y:S01]  /*1c50*/  ISETP.NE.AND P5, PT, R47, RZ, PT ;  /* 0x000000ff2f00720c */ /* 0x000fe20003fa5270 */
[----:B------:R-:W-:-:S04]  /*1c60*/  IMAD.U32 R39, RZ, RZ, UR28 ;  /* 0x0000001cff277e24 */ /* 0x000fc8000f8e00ff */
[----:B------:R-:W-:Y:S01]  /*1c70*/  IMAD.WIDE R38, R38, R39, c[0x0][0x178] ;  /* 0x00005e0026267625 */ /* 0x000fe200078e0227 */
[----:B0-----:R-:W-:-:S07]  /*1c80*/  MOV R45, UR28 ;  /* 0x0000001c002d7c02 */ /* 0x001fce0008000f00 */
[----:B------:R-:W-:Y:S01]  /*1c90*/  @P5 STG.E.U16 [R38.64], R37 ;  /* 0x0000002526005986 */ /* 0x000fe2000c10151a */
[----:B------:R-:W-:Y:S01]  /*1ca0*/  ISETP.NE.AND P5, PT, R46, RZ, PT ;  /* 0x000000ff2e00720c */ /* 0x000fe20003fa5270 */
[----:B------:R-:W-:Y:S01]  /*1cb0*/  IMAD.WIDE R44, R36, R45, c[0x0][0x178] ;  /* 0x00005e00242c7625 */ /* 0x000fe200078e022d */
[----:B------:R-:W-:-:S11]  /*1cc0*/  PRMT R36, R37, 0x7632, R36 ;  /* 0x0000763225247816 */ /* 0x000fd60000000024 */
[----:B------:R-:W-:Y:S01]  /*1cd0*/  @P5 STG.E.U16 [R44.64], R36 ;  /* 0x000000242c005986 */ /* 0x000fe2000c10151a */
[----:B------:R-:W-:-:S03]  /*1ce0*/  ISETP.NE.AND P5, PT, R35, RZ, PT ;  /* 0x000000ff2300720c */ /* 0x000fc60003fa5270 */
[----:B------:R-:W0:Y:S01]  /*1cf0*/  LDS.U16 R35, [R2+0xc0c] ;  /* 0x000c0c0002237984 */ /* 0x000e220000000400 */
[----:B------:R-:W-:Y:S02]  /*1d00*/  HADD2.F32 R34, -RZ, R34.H0_H0 ;  /* 0x20000022ff227230 */ /* 0x000fe40000004100 */
[----:B0-----:R-:W-:-:S05]  /*1d10*/  HADD2.F32 R35, -RZ, R35.H0_H0 ;  /* 0x20000023ff237230 */ /* 0x001fca0000004100 */
[----:B------:R-:W-:Y:S02]  /*1d20*/  FADD R35, R34, R35 ;  /* 0x0000002322237221 */ /* 0x000fe40000000000 */
[----:B------:R-:W0:Y:S01]  /*1d30*/  LDS.U16 R34, [R2+0xe0e] ;  /* 0x000e0e0002227984 */ /* 0x000e220000000400 */
[----:B------:R-:W-:Y:S02]  /*1d40*/  HADD2.F32 R33, -RZ, R33.H0_H0 ;  /* 0x20000021ff217230 */ /* 0x000fe40000004100 */
[----:B--2---:R-:W-:Y:S02]  /*1d50*/  HADD2.F32 R32, -RZ, R32.H0_H0 ;  /* 0x20000020ff207230 */ /* 0x004fe40000004100 */
[----:B---3--:R-:W-:-:S03]  /*1d60*/  HADD2.F32 R31, -RZ, R31.H0_H0 ;  /* 0x2000001fff1f7230 */ /* 0x008fc60000004100 */
[----:B------:R-:W-:Y:S01]  /*1d70*/  FADD R32, R32, R35 ;  /* 0x0000002320207221 */ /* 0x000fe20000000000 */
[----:B0-----:R-:W-:-:S05]  /*1d80*/  HADD2.F32 R34, -RZ, R34.H0_H0 ;  /* 0x20000022ff227230 */ /* 0x001fca0000004100 */
[----:B------:R-:W-:Y:S01]  /*1d90*/  FADD R34, R33, R34 ;  /* 0x0000002221227221 */ /* 0x000fe20000000000 */
[----:B------:R-:W-:-:S03]  /*1da0*/  IMAD.U32 R33, RZ, RZ, UR28 ;  /* 0x0000001cff217e24 */ /* 0x000fc6000f8e00ff */
[----:B------:R-:W-:-:S05]  /*1db0*/  FADD R31, R31, R34 ;  /* 0x000000221f1f7221 */ /* 0x000fca0000000000 */
[----:B------:R-:W-:Y:S01]  /*1dc0*/  F2FP.F16.F32.PACK_AB R31, R31, R32 ;  /* 0x000000201f1f723e */ /* 0x000fe200000000ff */
[----:B------:R-:W-:-:S04]  /*1dd0*/  IMAD.WIDE R32, R28, R33, c[0x0][0x178] ;  /* 0x00005e001c207625 */ /* 0x000fc800078e0221 */
[----:B------:R-:W-:Y:S01]  /*1de0*/  IMAD.U32 R28, RZ, RZ, UR28 ;  /* 0x0000001cff1c7e24 */ /* 0x000fe2000f8e00ff */
[----:B------:R-:W-:Y:S01]  /*1df0*/  @P3 STG.E.U16 [R32.64], R31 ;  /* 0x0000001f20003986 */ /* 0x000fe2000c10151a */
[----:B------:R-:W-:Y:S02]  /*1e00*/  ISETP.NE.AND P3, PT, R30, RZ, PT ;  /* 0x000000ff1e00720c */ /* 0x000fe40003f65270 */
[----:B------:R-:W-:Y:S01]  /*1e10*/  IMAD.WIDE R28, R29, R28, c[0x0][0x178] ;  /* 0x00005e001d1c7625 */ /* 0x000fe200078e021c */
[----:B------:R-:W-:-:S05]  /*1e20*/  PRMT R30, R31, 0x7632, R30 ;  /* 0x000076321f1e7816 */ /* 0x000fca000000001e */
        /* <DEDUP_REMOVED lines=8> */
[----:B-----5:R-:W-:Y:S02]  /*1eb0*/  HADD2.F32 R24, -RZ, R24.H0_H0 ;  /* 0x20000018ff187230 */ /* 0x020fe40000004100 */
[----:B----4-:R-:W-:-:S03]  /*1ec0*/  HADD2.F32 R23, -RZ, R23.H0_H0 ;  /* 0x20000017ff177230 */ /* 0x010fc60000004100 */
[----:B------:R-:W-:Y:S01]  /*1ed0*/  FADD R24, R24, R27 ;  /* 0x0000001b18187221 */ /* 0x000fe20000000000 */
[----:B0-----:R-:W-:-:S05]  /*1ee0*/  HADD2.F32 R26, -RZ, R26.H0_H0 ;  /* 0x2000001aff1a7230 */ /* 0x001fca0000004100 */
[----:B------:R-:W-:Y:S01]  /*1ef0*/  FADD R26, R25, R26 ;  /* 0x0000001a191a7221 */ /* 0x000fe20000000000 */
[----:B------:R-:W-:-:S03]  /*1f00*/  IMAD.U32 R25, RZ, RZ, UR28 ;  /* 0x0000001cff197e24 */ /* 0x000fc6000f8e00ff */
[----:B------:R-:W-:-:S05]  /*1f10*/  FADD R23, R23, R26 ;  /* 0x0000001a17177221 */ /* 0x000fca0000000000 */
[----:B------:R-:W-:Y:S01]  /*1f20*/  F2FP.F16.F32.PACK_AB R23, R23, R24 ;  /* 0x000000181717723e */ /* 0x000fe200000000ff */
[----:B------:R-:W-:Y:S02]  /*1f30*/  IMAD.WIDE R24, R0, R25, c[0x0][0x178] ;  /* 0x00005e0000187625 */ /* 0x000fe400078e0219 */
[----:B------:R-:W0:Y:S02]  /*1f40*/  LDS.U16 R0, [R2+0x1414] ;  /* 0x0014140002007984 */ /* 0x000e240000000400 */
[----:B------:R-:W-:Y:S02]  /*1f50*/  HADD2.F32 R21, -RZ, R21.H0_H0 ;  /* 0x20000015ff157230 */ /* 0x000fe40000004100 */
[----:B------:R-:W-:Y:S01]  /*1f60*/  @P5 STG.E.U16 [R24.64], R23 ;  /* 0x0000001718005986 */ /* 0x000fe2000c10151a */
[----:B------:R-:W-:Y:S01]  /*1f70*/  ISETP.NE.AND P5, PT, R22, RZ, PT ;  /* 0x000000ff1600720c */ /* 0x000fe20003fa5270 */
[----:B0-----:R-:W-:-:S05]  /*1f80*/  HADD2.F32 R0, -RZ, R0.H0_H0 ;  /* 0x20000000ff007230 */ /* 0x001fca0000004100 */
[----:B------:R-:W-:Y:S02]  /*1f90*/  FADD R22, R21, R0 ;  /* 0x0000000015167221 */ /* 0x000fe40000000000 */
[----:B------:R-:W0:Y:S01]  /*1fa0*/  LDS.U16 R0, [R2+0x1616] ;  /* 0x0016160002007984 */ /* 0x000e220000000400 */
[----:B------:R-:W-:Y:S02]  /*1fb0*/  HADD2.F32 R19, -RZ, R19.H0_H0 ;  /* 0x20000013ff137230 */ /* 0x000fe40000004100 */
        /* <DEDUP_REMOVED lines=14> */
[----:B------:R0:W1:Y:S01]  /*20a0*/  LDS.U16 R0, [R2+0x1e1e] ;  /* 0x001e1e0002007984 */ /* 0x0000620000000400 */
[----:B------:R-:W-:Y:S02]  /*20b0*/  HADD2.F32 R17, -RZ, R17.H0_H0 ;  /* 0x20000011ff117230 */ /* 0x000fe40000004100 */
[----:B------:R-:W-:Y:S02]  /*20c0*/  HADD2.F32 R13, -RZ, R13.H0_H0 ;  /* 0x2000000dff0d7230 */ /* 0x000fe40000004100 */
[----:B------:R-:W-:Y:S02]  /*20d0*/  HADD2.F32 R15, -RZ, R15.H0_H0 ;  /* 0x2000000fff0f7230 */ /* 0x000fe40000004100 */
[----:B------:R-:W-:Y:S01]  /*20e0*/  HADD2.F32 R21, -RZ, R20.H0_H0 ;  /* 0x20000014ff157230 */ /* 0x000fe20000004100 */
[----:B------:R-:W-:Y:S01]  /*20f0*/  FADD R17, R17, R10 ;  /* 0x0000000a11117221 */ /* 0x000fe20000000000 */
[----:B------:R-:W-:-:S02]  /*2100*/  HADD2.F32 R18, -RZ, R18.H0_H0 ;  /* 0x20000012ff127230 */ /* 0x000fc40000004100 */
[----:B------:R-:W-:Y:S01]  /*2110*/  HADD2.F32 R16, -RZ, R16.H0_H0 ;  /* 0x20000010ff107230 */ /* 0x000fe20000004100 */
[----:B------:R-:W-:Y:S01]  /*2120*/  FADD R13, R13, R22 ;  /* 0x000000160d0d7221 */ /* 0x000fe20000000000 */
[----:B------:R-:W-:Y:S01]  /*2130*/  IMAD.U32 R10, RZ, RZ, UR28 ;  /* 0x0000001cff0a7e24 */ /* 0x000fe2000f8e00ff */
[----:B------:R-:W-:Y:S01]  /*2140*/  FADD R26, R15, R26 ;  /* 0x0000001a0f1a7221 */ /* 0x000fe20000000000 */
[----:B------:R-:W-:Y:S01]  /*2150*/  HADD2.F32 R8, -RZ, R8.H0_H0 ;  /* 0x20000008ff087230 */ /* 0x000fe20000004100 */
[----:B------:R-:W-:Y:S01]  /*2160*/  FADD R18, R18, R19 ;  /* 0x0000001312127221 */ /* 0x000fe20000000000 */
[----:B------:R-:W-:Y:S01]  /*2170*/  IMAD.U32 R15, RZ, RZ, UR28 ;  /* 0x0000001cff0f7e24 */ /* 0x000fe2000f8e00ff */
[----:B------:R-:W-:Y:S01]  /*2180*/  FADD R16, R16, R11 ;  /* 0x0000000b10107221 */ /* 0x000fe20000000000 */
[----:B------:R-:W-:Y:S01]  /*2190*/  IMAD.WIDE R10, R7, R10, c[0x0][0x178] ;  /* 0x00005e00070a7625 */ /* 0x000fe200078e020a */
[----:B------:R-:W-:Y:S02]  /*21a0*/  PRMT R12, R23, 0x7632, R12 ;  /* 0x00007632170c7816 */ /* 0x000fe4000000000c */
[----:B------:R-:W-:Y:S01]  /*21b0*/  F2FP.F16.F32.PACK_AB R13, R26, R13 ;  /* 0x0000000d1a0d723e */ /* 0x000fe200000000ff */
[----:B------:R-:W-:Y:S01]  /*21c0*/  IMAD.WIDE R14, R14, R15, c[0x0][0x178] ;  /* 0x00005e000e0e7625 */ /* 0x000fe200078e020f */
[----:B------:R-:W-:-:S03]  /*21d0*/  F2FP.F16.F32.PACK_AB R17, R17, R18 ;  /* 0x000000121111723e */ /* 0x000fc600000000ff */
[----:B------:R-:W-:Y:S01]  /*21e0*/  IMAD.U32 R7, RZ, RZ, UR28 ;  /* 0x0000001cff077e24 */ /* 0x000fe2000f8e00ff */
[----:B------:R2:W-:Y:S01]  /*21f0*/  @P5 STG.E.U16 [R10.64], R12 ;  /* 0x0000000c0a005986 */ /* 0x0005e2000c10151a */
[----:B0-----:R-:W-:Y:S02]  /*2200*/  IMAD.U32 R2, RZ, RZ, UR28 ;  /* 0x0000001cff027e24 */ /* 0x001fe4000f8e00ff */
[----:B-1----:R-:W-:-:S05]  /*2210*/  HADD2.F32 R0, -RZ, R0.H0_H0 ;  /* 0x20000000ff007230 */ /* 0x002fca0000004100 */
[----:B------:R-:W-:Y:S01]  /*2220*/  FADD R21, R0, R21 ;  /* 0x0000001500157221 */ /* 0x000fe20000000000 */
[----:B------:R-:W-:-:S03]  /*2230*/  IMAD.U32 R0, RZ, RZ, UR28 ;  /* 0x0000001cff007e24 */ /* 0x000fc6000f8e00ff */
[----:B------:R-:W-:Y:S01]  /*2240*/  FADD R21, R8, R21 ;  /* 0x0000001508157221 */ /* 0x000fe20000000000 */
[----:B------:R-:W-:Y:S01]  /*2250*/  IMAD.U32 R8, RZ, RZ, UR28 ;  /* 0x0000001cff087e24 */ /* 0x000fe2000f8e00ff */
[----:B--2---:R-:W-:Y:S01]  /*2260*/  PRMT R12, R13, 0x7632, R12 ;  /* 0x000076320d0c7816 */ /* 0x004fe2000000000c */
[----:B------:R-:W-:Y:S01]  /*2270*/  IMAD.WIDE R6, R6, R7, c[0x0][0x178] ;  /* 0x00005e0006067625 */ /* 0x000fe200078e0207 */
[----:B------:R0:W-:Y:S01]  /*2280*/  @P4 STG.E.U16 [R14.64], R13 ;  /* 0x0000000d0e004986 */ /* 0x0001e2000c10151a */
[----:B------:R-:W-:Y:S02]  /*2290*/  F2FP.F16.F32.PACK_AB R16, R21, R16 ;  /* 0x000000101510723e */ /* 0x000fe400000000ff */
[----:B------:R-:W-:Y:S01]  /*22a0*/  IMAD.WIDE R8, R9, R8, c[0x0][0x178] ;  /* 0x00005e0009087625 */ /* 0x000fe200078e0208 */
[----:B------:R1:W-:Y:S03]  /*22b0*/  @P3 STG.E.U16 [R6.64], R12 ;  /* 0x0000000c06003986 */ /* 0x0003e6000c10151a */
[----:B------:R-:W-:Y:S01]  /*22c0*/  IMAD.WIDE R2, R3, R2, c[0x0][0x178] ;  /* 0x00005e0003027625 */ /* 0x000fe200078e0202 */
[----:B------:R1:W-:Y:S03]  /*22d0*/  @P2 STG.E.U16 [R8.64], R17 ;  /* 0x0000001108002986 */ /* 0x0003e6000c10151a */
[----:B------:R-:W-:Y:S01]  /*22e0*/  IMAD.WIDE R10, R5, R0, c[0x0][0x178] ;  /* 0x00005e00050a7625 */ /* 0x000fe200078e0200 */
[----:B0-----:R-:W-:-:S03]  /*22f0*/  PRMT R13, R17, 0x7632, R13 ;  /* 0x00007632110d7816 */ /* 0x001fc6000000000d */
[----:B------:R-:W-:Y:S02]  /*2300*/  IMAD.U32 R19, RZ, RZ, UR28 ;  /* 0x0000001cff137e24 */ /* 0x000fe4000f8e00ff */
[----:B------:R1:W-:Y:S04]  /*2310*/  @P1 STG.E.U16 [R2.64], R13 ;  /* 0x0000000d02001986 */ /* 0x0003e8000c10151a */
[----:B------:R1:W-:Y:S01]  /*2320*/  @P0 STG.E.U16 [R10.64], R16 ;  /* 0x000000100a000986 */ /* 0x0003e2000c10151a */
[----:B------:R-:W-:Y:S01]  /*2330*/  IMAD.WIDE R4, R4, R19, c[0x0][0x178] ;  /* 0x00005e0004047625 */ /* 0x000fe200078e0213 */
[----:B------:R-:W-:Y:S06]  /*2340*/  @!P6 EXIT ;  /* 0x000000000000e94d */ /* 0x000fec0003800000 */
[----:B-1----:R-:W-:-:S05]  /*2350*/  PRMT R2, R16, 0x7632, R2 ;  /* 0x0000763210027816 */ /* 0x002fca0000000002 */
[----:B------:R-:W-:Y:S01]  /*2360*/  STG.E.U16 [R4.64], R2 ;  /* 0x0000000204007986 */ /* 0x000fe2000c10151a */
[----:B------:R-:W-:Y:S05]  /*2370*/  EXIT ;  /* 0x000000000000794d */ /* 0x000fea0003800000 */
.L_x_0:
[----:B------:R-:W-:-:S00]  /*2380*/  BRA `(.L_x_0) ;  /* 0xfffffff000007947 */ /* 0x000fc0000383ffff */
[----:B------:R-:W-:-:S00]  /*2390*/  NOP ;  /* 0x0000000000007918 */ /* 0x000fc00000000000 */
        /* <DEDUP_REMOVED lines=14> */
.L_x_1:


//--------------------- .nv.shared.triton__0d1d2d3d456de7 --------------------------
	.section	.nv.shared.triton__0d1d2d3d456de7,"aw",@nobits
	.align	16
